//
// Generated by NVIDIA NVVM Compiler
//
// Compiler Build ID: CL-36424714
// Cuda compilation tools, release 13.0, V13.0.88
// Based on NVVM 20.0.0
//

.version 9.0
.target sm_100
.address_size 64

	// .globl	_Z21compute_forces_kerneliPdS_S_S_S_S_S_

.visible .entry _Z21compute_forces_kerneliPdS_S_S_S_S_S_(
	.param .u32 _Z21compute_forces_kerneliPdS_S_S_S_S_S__param_0,
	.param .u64 .ptr .align 1 _Z21compute_forces_kerneliPdS_S_S_S_S_S__param_1,
	.param .u64 .ptr .align 1 _Z21compute_forces_kerneliPdS_S_S_S_S_S__param_2,
	.param .u64 .ptr .align 1 _Z21compute_forces_kerneliPdS_S_S_S_S_S__param_3,
	.param .u64 .ptr .align 1 _Z21compute_forces_kerneliPdS_S_S_S_S_S__param_4,
	.param .u64 .ptr .align 1 _Z21compute_forces_kerneliPdS_S_S_S_S_S__param_5,
	.param .u64 .ptr .align 1 _Z21compute_forces_kerneliPdS_S_S_S_S_S__param_6,
	.param .u64 .ptr .align 1 _Z21compute_forces_kerneliPdS_S_S_S_S_S__param_7
)
{
	.reg .pred 	%p<18>;
	.reg .b32 	%r<45>;
	.reg .b64 	%rd<86>;
	.reg .b64 	%fd<446>;

	ld.param.u32 	%r24, [_Z21compute_forces_kerneliPdS_S_S_S_S_S__param_0];
	ld.param.u64 	%rd32, [_Z21compute_forces_kerneliPdS_S_S_S_S_S__param_1];
	ld.param.u64 	%rd33, [_Z21compute_forces_kerneliPdS_S_S_S_S_S__param_2];
	ld.param.u64 	%rd34, [_Z21compute_forces_kerneliPdS_S_S_S_S_S__param_3];
	ld.param.u64 	%rd35, [_Z21compute_forces_kerneliPdS_S_S_S_S_S__param_4];
	cvta.to.global.u64 	%rd1, %rd32;
	cvta.to.global.u64 	%rd2, %rd35;
	cvta.to.global.u64 	%rd3, %rd34;
	cvta.to.global.u64 	%rd4, %rd33;
	mov.u32 	%r25, %ctaid.x;
	mov.u32 	%r26, %ntid.x;
	mov.u32 	%r27, %tid.x;
	mad.lo.s32 	%r1, %r25, %r26, %r27;
	setp.ge.s32 	%p1, %r1, %r24;
	@%p1 bra 	$L__BB0_24;
	mul.wide.s32 	%rd36, %r1, 8;
	add.s64 	%rd37, %rd4, %rd36;
	ld.global.f64 	%fd1, [%rd37];
	add.s64 	%rd38, %rd3, %rd36;
	ld.global.f64 	%fd2, [%rd38];
	add.s64 	%rd39, %rd2, %rd36;
	ld.global.f64 	%fd3, [%rd39];
	add.s64 	%rd40, %rd1, %rd36;
	ld.global.f64 	%fd4, [%rd40];
	setp.lt.s32 	%p2, %r1, 1;
	mov.f64 	%fd419, 0d0000000000000000;
	mov.b32 	%r43, 0;
	mov.f64 	%fd420, %fd419;
	mov.f64 	%fd421, %fd419;
	@%p2 bra 	$L__BB0_10;
	min.s32 	%r30, %r1, %r24;
	max.s32 	%r43, %r30, 1;
	setp.lt.s32 	%p3, %r30, 4;
	mov.f64 	%fd421, 0d0000000000000000;
	mov.b32 	%r38, 0;
	mov.f64 	%fd420, %fd421;
	mov.f64 	%fd419, %fd421;
	@%p3 bra 	$L__BB0_5;
	and.b32  	%r31, %r43, 2147483644;
	neg.s32 	%r36, %r31;
	add.s64 	%rd81, %rd4, 16;
	add.s64 	%rd80, %rd3, 16;
	add.s64 	%rd79, %rd2, 16;
	add.s64 	%rd78, %rd1, 16;
	mov.f64 	%fd421, 0d0000000000000000;
	mul.f64 	%fd85, %fd4, 0d3DD25868F4DEAE16;
$L__BB0_4:
	.pragma "nounroll";
	and.b32  	%r38, %r43, 2147483644;
	ld.global.f64 	%fd73, [%rd81+-16];
	sub.f64 	%fd74, %fd1, %fd73;
	ld.global.f64 	%fd75, [%rd80+-16];
	sub.f64 	%fd76, %fd2, %fd75;
	ld.global.f64 	%fd77, [%rd79+-16];
	sub.f64 	%fd78, %fd3, %fd77;
	mul.f64 	%fd79, %fd76, %fd76;
	fma.rn.f64 	%fd80, %fd74, %fd74, %fd79;
	fma.rn.f64 	%fd81, %fd78, %fd78, %fd80;
	add.f64 	%fd82, %fd81, 0d3F847AE147AE147C;
	sqrt.rn.f64 	%fd83, %fd82;
	ld.global.f64 	%fd84, [%rd78+-16];
	mul.f64 	%fd86, %fd85, %fd84;
	div.rn.f64 	%fd87, %fd86, %fd82;
	div.rn.f64 	%fd88, %fd74, %fd83;
	mul.f64 	%fd89, %fd87, %fd88;
	sub.f64 	%fd90, %fd419, %fd89;
	div.rn.f64 	%fd91, %fd76, %fd83;
	mul.f64 	%fd92, %fd87, %fd91;
	sub.f64 	%fd93, %fd420, %fd92;
	div.rn.f64 	%fd94, %fd78, %fd83;
	mul.f64 	%fd95, %fd87, %fd94;
	sub.f64 	%fd96, %fd421, %fd95;
	ld.global.f64 	%fd97, [%rd81+-8];
	sub.f64 	%fd98, %fd1, %fd97;
	ld.global.f64 	%fd99, [%rd80+-8];
	sub.f64 	%fd100, %fd2, %fd99;
	ld.global.f64 	%fd101, [%rd79+-8];
	sub.f64 	%fd102, %fd3, %fd101;
	mul.f64 	%fd103, %fd100, %fd100;
	fma.rn.f64 	%fd104, %fd98, %fd98, %fd103;
	fma.rn.f64 	%fd105, %fd102, %fd102, %fd104;
	add.f64 	%fd106, %fd105, 0d3F847AE147AE147C;
	sqrt.rn.f64 	%fd107, %fd106;
	ld.global.f64 	%fd108, [%rd78+-8];
	mul.f64 	%fd109, %fd85, %fd108;
	div.rn.f64 	%fd110, %fd109, %fd106;
	div.rn.f64 	%fd111, %fd98, %fd107;
	mul.f64 	%fd112, %fd110, %fd111;
	sub.f64 	%fd113, %fd90, %fd112;
	div.rn.f64 	%fd114, %fd100, %fd107;
	mul.f64 	%fd115, %fd110, %fd114;
	sub.f64 	%fd116, %fd93, %fd115;
	div.rn.f64 	%fd117, %fd102, %fd107;
	mul.f64 	%fd118, %fd110, %fd117;
	sub.f64 	%fd119, %fd96, %fd118;
	ld.global.f64 	%fd120, [%rd81];
	sub.f64 	%fd121, %fd1, %fd120;
	ld.global.f64 	%fd122, [%rd80];
	sub.f64 	%fd123, %fd2, %fd122;
	ld.global.f64 	%fd124, [%rd79];
	sub.f64 	%fd125, %fd3, %fd124;
	mul.f64 	%fd126, %fd123, %fd123;
	fma.rn.f64 	%fd127, %fd121, %fd121, %fd126;
	fma.rn.f64 	%fd128, %fd125, %fd125, %fd127;
	add.f64 	%fd129, %fd128, 0d3F847AE147AE147C;
	sqrt.rn.f64 	%fd130, %fd129;
	ld.global.f64 	%fd131, [%rd78];
	mul.f64 	%fd132, %fd85, %fd131;
	div.rn.f64 	%fd133, %fd132, %fd129;
	div.rn.f64 	%fd134, %fd121, %fd130;
	mul.f64 	%fd135, %fd133, %fd134;
	sub.f64 	%fd136, %fd113, %fd135;
	div.rn.f64 	%fd137, %fd123, %fd130;
	mul.f64 	%fd138, %fd133, %fd137;
	sub.f64 	%fd139, %fd116, %fd138;
	div.rn.f64 	%fd140, %fd125, %fd130;
	mul.f64 	%fd141, %fd133, %fd140;
	sub.f64 	%fd142, %fd119, %fd141;
	ld.global.f64 	%fd143, [%rd81+8];
	sub.f64 	%fd144, %fd1, %fd143;
	ld.global.f64 	%fd145, [%rd80+8];
	sub.f64 	%fd146, %fd2, %fd145;
	ld.global.f64 	%fd147, [%rd79+8];
	sub.f64 	%fd148, %fd3, %fd147;
	mul.f64 	%fd149, %fd146, %fd146;
	fma.rn.f64 	%fd150, %fd144, %fd144, %fd149;
	fma.rn.f64 	%fd151, %fd148, %fd148, %fd150;
	add.f64 	%fd152, %fd151, 0d3F847AE147AE147C;
	sqrt.rn.f64 	%fd153, %fd152;
	ld.global.f64 	%fd154, [%rd78+8];
	mul.f64 	%fd155, %fd85, %fd154;
	div.rn.f64 	%fd156, %fd155, %fd152;
	div.rn.f64 	%fd157, %fd144, %fd153;
	mul.f64 	%fd158, %fd156, %fd157;
	sub.f64 	%fd419, %fd136, %fd158;
	div.rn.f64 	%fd159, %fd146, %fd153;
	mul.f64 	%fd160, %fd156, %fd159;
	sub.f64 	%fd420, %fd139, %fd160;
	div.rn.f64 	%fd161, %fd148, %fd153;
	mul.f64 	%fd162, %fd156, %fd161;
	sub.f64 	%fd421, %fd142, %fd162;
	add.s32 	%r36, %r36, 4;
	add.s64 	%rd81, %rd81, 32;
	add.s64 	%rd80, %rd80, 32;
	add.s64 	%rd79, %rd79, 32;
	add.s64 	%rd78, %rd78, 32;
	setp.ne.s32 	%p4, %r36, 0;
	@%p4 bra 	$L__BB0_4;
$L__BB0_5:
	and.b32  	%r8, %r43, 3;
	setp.eq.s32 	%p5, %r8, 0;
	@%p5 bra 	$L__BB0_10;
	setp.eq.s32 	%p6, %r8, 1;
	@%p6 bra 	$L__BB0_8;
	mul.wide.u32 	%rd41, %r38, 8;
	add.s64 	%rd42, %rd4, %rd41;
	ld.global.f64 	%fd164, [%rd42];
	sub.f64 	%fd165, %fd1, %fd164;
	add.s64 	%rd43, %rd3, %rd41;
	ld.global.f64 	%fd166, [%rd43];
	sub.f64 	%fd167, %fd2, %fd166;
	add.s64 	%rd44, %rd2, %rd41;
	ld.global.f64 	%fd168, [%rd44];
	sub.f64 	%fd169, %fd3, %fd168;
	mul.f64 	%fd170, %fd167, %fd167;
	fma.rn.f64 	%fd171, %fd165, %fd165, %fd170;
	fma.rn.f64 	%fd172, %fd169, %fd169, %fd171;
	add.f64 	%fd173, %fd172, 0d3F847AE147AE147C;
	sqrt.rn.f64 	%fd174, %fd173;
	add.s64 	%rd45, %rd1, %rd41;
	ld.global.f64 	%fd175, [%rd45];
	mul.f64 	%fd176, %fd4, 0d3DD25868F4DEAE16;
	mul.f64 	%fd177, %fd176, %fd175;
	div.rn.f64 	%fd178, %fd177, %fd173;
	div.rn.f64 	%fd179, %fd165, %fd174;
	mul.f64 	%fd180, %fd178, %fd179;
	sub.f64 	%fd181, %fd419, %fd180;
	div.rn.f64 	%fd182, %fd167, %fd174;
	mul.f64 	%fd183, %fd178, %fd182;
	sub.f64 	%fd184, %fd420, %fd183;
	div.rn.f64 	%fd185, %fd169, %fd174;
	mul.f64 	%fd186, %fd178, %fd185;
	sub.f64 	%fd187, %fd421, %fd186;
	ld.global.f64 	%fd188, [%rd42+8];
	sub.f64 	%fd189, %fd1, %fd188;
	ld.global.f64 	%fd190, [%rd43+8];
	sub.f64 	%fd191, %fd2, %fd190;
	ld.global.f64 	%fd192, [%rd44+8];
	sub.f64 	%fd193, %fd3, %fd192;
	mul.f64 	%fd194, %fd191, %fd191;
	fma.rn.f64 	%fd195, %fd189, %fd189, %fd194;
	fma.rn.f64 	%fd196, %fd193, %fd193, %fd195;
	add.f64 	%fd197, %fd196, 0d3F847AE147AE147C;
	sqrt.rn.f64 	%fd198, %fd197;
	ld.global.f64 	%fd199, [%rd45+8];
	mul.f64 	%fd200, %fd176, %fd199;
	div.rn.f64 	%fd201, %fd200, %fd197;
	div.rn.f64 	%fd202, %fd189, %fd198;
	mul.f64 	%fd203, %fd201, %fd202;
	sub.f64 	%fd419, %fd181, %fd203;
	div.rn.f64 	%fd204, %fd191, %fd198;
	mul.f64 	%fd205, %fd201, %fd204;
	sub.f64 	%fd420, %fd184, %fd205;
	div.rn.f64 	%fd206, %fd193, %fd198;
	mul.f64 	%fd207, %fd201, %fd206;
	sub.f64 	%fd421, %fd187, %fd207;
	add.s32 	%r38, %r38, 2;
$L__BB0_8:
	and.b32  	%r32, %r43, 1;
	setp.eq.b32 	%p7, %r32, 1;
	not.pred 	%p8, %p7;
	@%p8 bra 	$L__BB0_10;
	mul.wide.u32 	%rd46, %r38, 8;
	add.s64 	%rd47, %rd4, %rd46;
	ld.global.f64 	%fd208, [%rd47];
	sub.f64 	%fd209, %fd1, %fd208;
	add.s64 	%rd48, %rd3, %rd46;
	ld.global.f64 	%fd210, [%rd48];
	sub.f64 	%fd211, %fd2, %fd210;
	add.s64 	%rd49, %rd2, %rd46;
	ld.global.f64 	%fd212, [%rd49];
	sub.f64 	%fd213, %fd3, %fd212;
	mul.f64 	%fd214, %fd211, %fd211;
	fma.rn.f64 	%fd215, %fd209, %fd209, %fd214;
	fma.rn.f64 	%fd216, %fd213, %fd213, %fd215;
	add.f64 	%fd217, %fd216, 0d3F847AE147AE147C;
	sqrt.rn.f64 	%fd218, %fd217;
	add.s64 	%rd50, %rd1, %rd46;
	ld.global.f64 	%fd219, [%rd50];
	mul.f64 	%fd220, %fd4, 0d3DD25868F4DEAE16;
	mul.f64 	%fd221, %fd220, %fd219;
	div.rn.f64 	%fd222, %fd221, %fd217;
	div.rn.f64 	%fd223, %fd209, %fd218;
	mul.f64 	%fd224, %fd222, %fd223;
	sub.f64 	%fd419, %fd419, %fd224;
	div.rn.f64 	%fd225, %fd211, %fd218;
	mul.f64 	%fd226, %fd222, %fd225;
	sub.f64 	%fd420, %fd420, %fd226;
	div.rn.f64 	%fd227, %fd213, %fd218;
	mul.f64 	%fd228, %fd222, %fd227;
	sub.f64 	%fd421, %fd421, %fd228;
$L__BB0_10:
	setp.ge.s32 	%p9, %r43, %r24;
	@%p9 bra 	$L__BB0_14;
	setp.eq.s32 	%p10, %r1, %r43;
	@%p10 bra 	$L__BB0_13;
	mul.wide.u32 	%rd51, %r43, 8;
	add.s64 	%rd52, %rd4, %rd51;
	ld.global.f64 	%fd229, [%rd52];
	sub.f64 	%fd230, %fd1, %fd229;
	add.s64 	%rd53, %rd3, %rd51;
	ld.global.f64 	%fd231, [%rd53];
	sub.f64 	%fd232, %fd2, %fd231;
	add.s64 	%rd54, %rd2, %rd51;
	ld.global.f64 	%fd233, [%rd54];
	sub.f64 	%fd234, %fd3, %fd233;
	mul.f64 	%fd235, %fd232, %fd232;
	fma.rn.f64 	%fd236, %fd230, %fd230, %fd235;
	fma.rn.f64 	%fd237, %fd234, %fd234, %fd236;
	add.f64 	%fd238, %fd237, 0d3F847AE147AE147C;
	sqrt.rn.f64 	%fd239, %fd238;
	mul.f64 	%fd240, %fd4, 0d3DD25868F4DEAE16;
	add.s64 	%rd55, %rd1, %rd51;
	ld.global.f64 	%fd241, [%rd55];
	mul.f64 	%fd242, %fd240, %fd241;
	div.rn.f64 	%fd243, %fd242, %fd238;
	div.rn.f64 	%fd244, %fd230, %fd239;
	mul.f64 	%fd245, %fd243, %fd244;
	sub.f64 	%fd419, %fd419, %fd245;
	div.rn.f64 	%fd246, %fd232, %fd239;
	mul.f64 	%fd247, %fd243, %fd246;
	sub.f64 	%fd420, %fd420, %fd247;
	div.rn.f64 	%fd248, %fd234, %fd239;
	mul.f64 	%fd249, %fd243, %fd248;
	sub.f64 	%fd421, %fd421, %fd249;
$L__BB0_13:
	add.s32 	%r43, %r43, 1;
$L__BB0_14:
	setp.ge.s32 	%p11, %r43, %r24;
	@%p11 bra 	$L__BB0_23;
	mul.f64 	%fd41, %fd4, 0d3DD25868F4DEAE16;
	sub.s32 	%r14, %r24, %r43;
	sub.s32 	%r33, %r43, %r24;
	setp.gt.u32 	%p12, %r33, -4;
	@%p12 bra 	$L__BB0_18;
	and.b32  	%r34, %r14, -4;
	neg.s32 	%r41, %r34;
	mul.wide.u32 	%rd56, %r43, 8;
	add.s64 	%rd57, %rd56, 16;
	add.s64 	%rd85, %rd4, %rd57;
	add.s64 	%rd84, %rd3, %rd57;
	add.s64 	%rd83, %rd1, %rd57;
	add.s64 	%rd82, %rd2, %rd57;
$L__BB0_17:
	.pragma "nounroll";
	ld.global.f64 	%fd251, [%rd85+-16];
	sub.f64 	%fd252, %fd1, %fd251;
	ld.global.f64 	%fd253, [%rd84+-16];
	sub.f64 	%fd254, %fd2, %fd253;
	ld.global.f64 	%fd255, [%rd82+-16];
	sub.f64 	%fd256, %fd3, %fd255;
	mul.f64 	%fd257, %fd254, %fd254;
	fma.rn.f64 	%fd258, %fd252, %fd252, %fd257;
	fma.rn.f64 	%fd259, %fd256, %fd256, %fd258;
	add.f64 	%fd260, %fd259, 0d3F847AE147AE147C;
	sqrt.rn.f64 	%fd261, %fd260;
	ld.global.f64 	%fd262, [%rd83+-16];
	mul.f64 	%fd263, %fd41, %fd262;
	div.rn.f64 	%fd264, %fd263, %fd260;
	div.rn.f64 	%fd265, %fd252, %fd261;
	mul.f64 	%fd266, %fd264, %fd265;
	sub.f64 	%fd267, %fd419, %fd266;
	div.rn.f64 	%fd268, %fd254, %fd261;
	mul.f64 	%fd269, %fd264, %fd268;
	sub.f64 	%fd270, %fd420, %fd269;
	div.rn.f64 	%fd271, %fd256, %fd261;
	mul.f64 	%fd272, %fd264, %fd271;
	sub.f64 	%fd273, %fd421, %fd272;
	ld.global.f64 	%fd274, [%rd85+-8];
	sub.f64 	%fd275, %fd1, %fd274;
	ld.global.f64 	%fd276, [%rd84+-8];
	sub.f64 	%fd277, %fd2, %fd276;
	ld.global.f64 	%fd278, [%rd82+-8];
	sub.f64 	%fd279, %fd3, %fd278;
	mul.f64 	%fd280, %fd277, %fd277;
	fma.rn.f64 	%fd281, %fd275, %fd275, %fd280;
	fma.rn.f64 	%fd282, %fd279, %fd279, %fd281;
	add.f64 	%fd283, %fd282, 0d3F847AE147AE147C;
	sqrt.rn.f64 	%fd284, %fd283;
	ld.global.f64 	%fd285, [%rd83+-8];
	mul.f64 	%fd286, %fd41, %fd285;
	div.rn.f64 	%fd287, %fd286, %fd283;
	div.rn.f64 	%fd288, %fd275, %fd284;
	mul.f64 	%fd289, %fd287, %fd288;
	sub.f64 	%fd290, %fd267, %fd289;
	div.rn.f64 	%fd291, %fd277, %fd284;
	mul.f64 	%fd292, %fd287, %fd291;
	sub.f64 	%fd293, %fd270, %fd292;
	div.rn.f64 	%fd294, %fd279, %fd284;
	mul.f64 	%fd295, %fd287, %fd294;
	sub.f64 	%fd296, %fd273, %fd295;
	ld.global.f64 	%fd297, [%rd85];
	sub.f64 	%fd298, %fd1, %fd297;
	ld.global.f64 	%fd299, [%rd84];
	sub.f64 	%fd300, %fd2, %fd299;
	ld.global.f64 	%fd301, [%rd82];
	sub.f64 	%fd302, %fd3, %fd301;
	mul.f64 	%fd303, %fd300, %fd300;
	fma.rn.f64 	%fd304, %fd298, %fd298, %fd303;
	fma.rn.f64 	%fd305, %fd302, %fd302, %fd304;
	add.f64 	%fd306, %fd305, 0d3F847AE147AE147C;
	sqrt.rn.f64 	%fd307, %fd306;
	ld.global.f64 	%fd308, [%rd83];
	mul.f64 	%fd309, %fd41, %fd308;
	div.rn.f64 	%fd310, %fd309, %fd306;
	div.rn.f64 	%fd311, %fd298, %fd307;
	mul.f64 	%fd312, %fd310, %fd311;
	sub.f64 	%fd313, %fd290, %fd312;
	div.rn.f64 	%fd314, %fd300, %fd307;
	mul.f64 	%fd315, %fd310, %fd314;
	sub.f64 	%fd316, %fd293, %fd315;
	div.rn.f64 	%fd317, %fd302, %fd307;
	mul.f64 	%fd318, %fd310, %fd317;
	sub.f64 	%fd319, %fd296, %fd318;
	ld.global.f64 	%fd320, [%rd85+8];
	sub.f64 	%fd321, %fd1, %fd320;
	ld.global.f64 	%fd322, [%rd84+8];
	sub.f64 	%fd323, %fd2, %fd322;
	ld.global.f64 	%fd324, [%rd82+8];
	sub.f64 	%fd325, %fd3, %fd324;
	mul.f64 	%fd326, %fd323, %fd323;
	fma.rn.f64 	%fd327, %fd321, %fd321, %fd326;
	fma.rn.f64 	%fd328, %fd325, %fd325, %fd327;
	add.f64 	%fd329, %fd328, 0d3F847AE147AE147C;
	sqrt.rn.f64 	%fd330, %fd329;
	ld.global.f64 	%fd331, [%rd83+8];
	mul.f64 	%fd332, %fd41, %fd331;
	div.rn.f64 	%fd333, %fd332, %fd329;
	div.rn.f64 	%fd334, %fd321, %fd330;
	mul.f64 	%fd335, %fd333, %fd334;
	sub.f64 	%fd419, %fd313, %fd335;
	div.rn.f64 	%fd336, %fd323, %fd330;
	mul.f64 	%fd337, %fd333, %fd336;
	sub.f64 	%fd420, %fd316, %fd337;
	div.rn.f64 	%fd338, %fd325, %fd330;
	mul.f64 	%fd339, %fd333, %fd338;
	sub.f64 	%fd421, %fd319, %fd339;
	add.s32 	%r43, %r43, 4;
	add.s32 	%r41, %r41, 4;
	add.s64 	%rd85, %rd85, 32;
	add.s64 	%rd84, %rd84, 32;
	add.s64 	%rd83, %rd83, 32;
	add.s64 	%rd82, %rd82, 32;
	setp.ne.s32 	%p13, %r41, 0;
	@%p13 bra 	$L__BB0_17;
$L__BB0_18:
	and.b32  	%r21, %r14, 3;
	setp.eq.s32 	%p14, %r21, 0;
	@%p14 bra 	$L__BB0_23;
	setp.eq.s32 	%p15, %r21, 1;
	@%p15 bra 	$L__BB0_21;
	mul.wide.u32 	%rd58, %r43, 8;
	add.s64 	%rd59, %rd4, %rd58;
	ld.global.f64 	%fd341, [%rd59];
	sub.f64 	%fd342, %fd1, %fd341;
	add.s64 	%rd60, %rd3, %rd58;
	ld.global.f64 	%fd343, [%rd60];
	sub.f64 	%fd344, %fd2, %fd343;
	add.s64 	%rd61, %rd2, %rd58;
	ld.global.f64 	%fd345, [%rd61];
	sub.f64 	%fd346, %fd3, %fd345;
	mul.f64 	%fd347, %fd344, %fd344;
	fma.rn.f64 	%fd348, %fd342, %fd342, %fd347;
	fma.rn.f64 	%fd349, %fd346, %fd346, %fd348;
	add.f64 	%fd350, %fd349, 0d3F847AE147AE147C;
	sqrt.rn.f64 	%fd351, %fd350;
	add.s64 	%rd62, %rd1, %rd58;
	ld.global.f64 	%fd352, [%rd62];
	mul.f64 	%fd353, %fd41, %fd352;
	div.rn.f64 	%fd354, %fd353, %fd350;
	div.rn.f64 	%fd355, %fd342, %fd351;
	mul.f64 	%fd356, %fd354, %fd355;
	sub.f64 	%fd357, %fd419, %fd356;
	div.rn.f64 	%fd358, %fd344, %fd351;
	mul.f64 	%fd359, %fd354, %fd358;
	sub.f64 	%fd360, %fd420, %fd359;
	div.rn.f64 	%fd361, %fd346, %fd351;
	mul.f64 	%fd362, %fd354, %fd361;
	sub.f64 	%fd363, %fd421, %fd362;
	ld.global.f64 	%fd364, [%rd59+8];
	sub.f64 	%fd365, %fd1, %fd364;
	ld.global.f64 	%fd366, [%rd60+8];
	sub.f64 	%fd367, %fd2, %fd366;
	ld.global.f64 	%fd368, [%rd61+8];
	sub.f64 	%fd369, %fd3, %fd368;
	mul.f64 	%fd370, %fd367, %fd367;
	fma.rn.f64 	%fd371, %fd365, %fd365, %fd370;
	fma.rn.f64 	%fd372, %fd369, %fd369, %fd371;
	add.f64 	%fd373, %fd372, 0d3F847AE147AE147C;
	sqrt.rn.f64 	%fd374, %fd373;
	ld.global.f64 	%fd375, [%rd62+8];
	mul.f64 	%fd376, %fd41, %fd375;
	div.rn.f64 	%fd377, %fd376, %fd373;
	div.rn.f64 	%fd378, %fd365, %fd374;
	mul.f64 	%fd379, %fd377, %fd378;
	sub.f64 	%fd419, %fd357, %fd379;
	div.rn.f64 	%fd380, %fd367, %fd374;
	mul.f64 	%fd381, %fd377, %fd380;
	sub.f64 	%fd420, %fd360, %fd381;
	div.rn.f64 	%fd382, %fd369, %fd374;
	mul.f64 	%fd383, %fd377, %fd382;
	sub.f64 	%fd421, %fd363, %fd383;
	add.s32 	%r43, %r43, 2;
$L__BB0_21:
	and.b32  	%r35, %r14, 1;
	setp.eq.b32 	%p16, %r35, 1;
	not.pred 	%p17, %p16;
	@%p17 bra 	$L__BB0_23;
	mul.wide.u32 	%rd63, %r43, 8;
	add.s64 	%rd64, %rd4, %rd63;
	ld.global.f64 	%fd384, [%rd64];
	sub.f64 	%fd385, %fd1, %fd384;
	add.s64 	%rd65, %rd3, %rd63;
	ld.global.f64 	%fd386, [%rd65];
	sub.f64 	%fd387, %fd2, %fd386;
	add.s64 	%rd66, %rd2, %rd63;
	ld.global.f64 	%fd388, [%rd66];
	sub.f64 	%fd389, %fd3, %fd388;
	mul.f64 	%fd390, %fd387, %fd387;
	fma.rn.f64 	%fd391, %fd385, %fd385, %fd390;
	fma.rn.f64 	%fd392, %fd389, %fd389, %fd391;
	add.f64 	%fd393, %fd392, 0d3F847AE147AE147C;
	sqrt.rn.f64 	%fd394, %fd393;
	add.s64 	%rd67, %rd1, %rd63;
	ld.global.f64 	%fd395, [%rd67];
	mul.f64 	%fd396, %fd41, %fd395;
	div.rn.f64 	%fd397, %fd396, %fd393;
	div.rn.f64 	%fd398, %fd385, %fd394;
	mul.f64 	%fd399, %fd397, %fd398;
	sub.f64 	%fd419, %fd419, %fd399;
	div.rn.f64 	%fd400, %fd387, %fd394;
	mul.f64 	%fd401, %fd397, %fd400;
	sub.f64 	%fd420, %fd420, %fd401;
	div.rn.f64 	%fd402, %fd389, %fd394;
	mul.f64 	%fd403, %fd397, %fd402;
	sub.f64 	%fd421, %fd421, %fd403;
$L__BB0_23:
	ld.param.u64 	%rd77, [_Z21compute_forces_kerneliPdS_S_S_S_S_S__param_7];
	ld.param.u64 	%rd76, [_Z21compute_forces_kerneliPdS_S_S_S_S_S__param_6];
	ld.param.u64 	%rd75, [_Z21compute_forces_kerneliPdS_S_S_S_S_S__param_5];
	cvta.to.global.u64 	%rd68, %rd75;
	mul.wide.s32 	%rd69, %r1, 8;
	add.s64 	%rd70, %rd68, %rd69;
	st.global.f64 	[%rd70], %fd419;
	cvta.to.global.u64 	%rd71, %rd76;
	add.s64 	%rd72, %rd71, %rd69;
	st.global.f64 	[%rd72], %fd420;
	cvta.to.global.u64 	%rd73, %rd77;
	add.s64 	%rd74, %rd73, %rd69;
	st.global.f64 	[%rd74], %fd421;
$L__BB0_24:
	ret;

}
	// .globl	_Z21update_physics_kernelidPdS_S_S_S_S_S_S_S_S_
.visible .entry _Z21update_physics_kernelidPdS_S_S_S_S_S_S_S_S_(
	.param .u32 _Z21update_physics_kernelidPdS_S_S_S_S_S_S_S_S__param_0,
	.param .f64 _Z21update_physics_kernelidPdS_S_S_S_S_S_S_S_S__param_1,
	.param .u64 .ptr .align 1 _Z21update_physics_kernelidPdS_S_S_S_S_S_S_S_S__param_2,
	.param .u64 .ptr .align 1 _Z21update_physics_kernelidPdS_S_S_S_S_S_S_S_S__param_3,
	.param .u64 .ptr .align 1 _Z21update_physics_kernelidPdS_S_S_S_S_S_S_S_S__param_4,
	.param .u64 .ptr .align 1 _Z21update_physics_kernelidPdS_S_S_S_S_S_S_S_S__param_5,
	.param .u64 .ptr .align 1 _Z21update_physics_kernelidPdS_S_S_S_S_S_S_S_S__param_6,
	.param .u64 .ptr .align 1 _Z21update_physics_kernelidPdS_S_S_S_S_S_S_S_S__param_7,
	.param .u64 .ptr .align 1 _Z21update_physics_kernelidPdS_S_S_S_S_S_S_S_S__param_8,
	.param .u64 .ptr .align 1 _Z21update_physics_kernelidPdS_S_S_S_S_S_S_S_S__param_9,
	.param .u64 .ptr .align 1 _Z21update_physics_kernelidPdS_S_S_S_S_S_S_S_S__param_10,
	.param .u64 .ptr .align 1 _Z21update_physics_kernelidPdS_S_S_S_S_S_S_S_S__param_11
)
{
	.reg .pred 	%p<2>;
	.reg .b32 	%r<6>;
	.reg .b64 	%rd<34>;
	.reg .b64 	%fd<25>;

	ld.param.u32 	%r2, [_Z21update_physics_kernelidPdS_S_S_S_S_S_S_S_S__param_0];
	ld.param.u64 	%rd1, [_Z21update_physics_kernelidPdS_S_S_S_S_S_S_S_S__param_2];
	ld.param.u64 	%rd3, [_Z21update_physics_kernelidPdS_S_S_S_S_S_S_S_S__param_4];
	ld.param.u64 	%rd4, [_Z21update_physics_kernelidPdS_S_S_S_S_S_S_S_S__param_5];
	ld.param.u64 	%rd5, [_Z21update_physics_kernelidPdS_S_S_S_S_S_S_S_S__param_6];
	ld.param.u64 	%rd6, [_Z21update_physics_kernelidPdS_S_S_S_S_S_S_S_S__param_7];
	ld.param.u64 	%rd7, [_Z21update_physics_kernelidPdS_S_S_S_S_S_S_S_S__param_8];
	ld.param.u64 	%rd8, [_Z21update_physics_kernelidPdS_S_S_S_S_S_S_S_S__param_9];
	ld.param.u64 	%rd9, [_Z21update_physics_kernelidPdS_S_S_S_S_S_S_S_S__param_10];
	ld.param.u64 	%rd10, [_Z21update_physics_kernelidPdS_S_S_S_S_S_S_S_S__param_11];
	mov.u32 	%r3, %ctaid.x;
	mov.u32 	%r4, %ntid.x;
	mov.u32 	%r5, %tid.x;
	mad.lo.s32 	%r1, %r3, %r4, %r5;
	setp.ge.s32 	%p1, %r1, %r2;
	@%p1 bra 	$L__BB1_2;
	ld.param.u64 	%rd33, [_Z21update_physics_kernelidPdS_S_S_S_S_S_S_S_S__param_3];
	ld.param.f64 	%fd24, [_Z21update_physics_kernelidPdS_S_S_S_S_S_S_S_S__param_1];
	cvta.to.global.u64 	%rd11, %rd8;
	cvta.to.global.u64 	%rd12, %rd1;
	cvta.to.global.u64 	%rd13, %rd9;
	cvta.to.global.u64 	%rd14, %rd10;
	cvta.to.global.u64 	%rd15, %rd5;
	cvta.to.global.u64 	%rd16, %rd6;
	cvta.to.global.u64 	%rd17, %rd7;
	cvta.to.global.u64 	%rd18, %rd33;
	cvta.to.global.u64 	%rd19, %rd3;
	cvta.to.global.u64 	%rd20, %rd4;
	mul.wide.s32 	%rd21, %r1, 8;
	add.s64 	%rd22, %rd11, %rd21;
	ld.global.f64 	%fd2, [%rd22];
	add.s64 	%rd23, %rd12, %rd21;
	ld.global.f64 	%fd3, [%rd23];
	div.rn.f64 	%fd4, %fd2, %fd3;
	add.s64 	%rd24, %rd13, %rd21;
	ld.global.f64 	%fd5, [%rd24];
	div.rn.f64 	%fd6, %fd5, %fd3;
	add.s64 	%rd25, %rd14, %rd21;
	ld.global.f64 	%fd7, [%rd25];
	div.rn.f64 	%fd8, %fd7, %fd3;
	add.s64 	%rd26, %rd15, %rd21;
	ld.global.f64 	%fd9, [%rd26];
	fma.rn.f64 	%fd10, %fd24, %fd4, %fd9;
	st.global.f64 	[%rd26], %fd10;
	add.s64 	%rd27, %rd16, %rd21;
	ld.global.f64 	%fd11, [%rd27];
	fma.rn.f64 	%fd12, %fd24, %fd6, %fd11;
	st.global.f64 	[%rd27], %fd12;
	add.s64 	%rd28, %rd17, %rd21;
	ld.global.f64 	%fd13, [%rd28];
	fma.rn.f64 	%fd14, %fd24, %fd8, %fd13;
	st.global.f64 	[%rd28], %fd14;
	ld.global.f64 	%fd15, [%rd26];
	add.s64 	%rd29, %rd18, %rd21;
	ld.global.f64 	%fd16, [%rd29];
	fma.rn.f64 	%fd17, %fd24, %fd15, %fd16;
	st.global.f64 	[%rd29], %fd17;
	ld.global.f64 	%fd18, [%rd27];
	add.s64 	%rd30, %rd19, %rd21;
	ld.global.f64 	%fd19, [%rd30];
	fma.rn.f64 	%fd20, %fd24, %fd18, %fd19;
	st.global.f64 	[%rd30], %fd20;
	ld.global.f64 	%fd21, [%rd28];
	add.s64 	%rd31, %rd20, %rd21;
	ld.global.f64 	%fd22, [%rd31];
	fma.rn.f64 	%fd23, %fd24, %fd21, %fd22;
	st.global.f64 	[%rd31], %fd23;
	mov.b64 	%rd32, 0;
	st.global.u64 	[%rd22], %rd32;
	st.global.u64 	[%rd24], %rd32;
	st.global.u64 	[%rd25], %rd32;
$L__BB1_2:
	ret;

}


// ===== COMPILED SASS (sm_100) =====

	.target	sm_100

	.elftype	@"ET_EXEC"


//--------------------- .note.nv.tkinfo           --------------------------
	.section	.note.nv.tkinfo,"",@"SHT_NOTE"
	.sectionflags	@"SHF_NOTE_NV_TKINFO"
	.tkinfo
        /*0018*/ 	.word	0x00000002
        /*0030*/ 	.string	""
        /*0030*/ 	.string	"ptxas"
        /*0030*/ 	.string	"Cuda compilation tools, release 13.0, V13.0.88"
        /*0030*/ 	.string	"Build cuda_13.0.r13.0/compiler.36424714_0"
        /*0030*/ 	.string	"-arch sm_100 -m 64 "



//--------------------- .note.nv.cuinfo           --------------------------
	.section	.note.nv.cuinfo,"",@"SHT_NOTE"
	.sectionflags	@"SHF_NOTE_NV_CUINFO"
        /*0018*/ 	.short	0x0002
        /*001a*/ 	.short	0x0064
        /*001c*/ 	.short	0x0082
	.zero		2


//--------------------- .nv.info                  --------------------------
	.section	.nv.info,"",@"SHT_CUDA_INFO"
	.align	4


	//----- nvinfo : EIATTR_REGCOUNT
	.align		4
        /*0000*/ 	.byte	0x04, 0x2f
        /*0002*/ 	.short	(.L_1 - .L_0)
	.align		4
.L_0:
        /*0004*/ 	.word	index@(_Z21compute_forces_kerneliPdS_S_S_S_S_S_)
        /*0008*/ 	.word	0x0000003c


	//----- nvinfo : EIATTR_FRAME_SIZE
	.align		4
.L_1:
        /*000c*/ 	.byte	0x04, 0x11
        /*000e*/ 	.short	(.L_3 - .L_2)
	.align		4
.L_2:
        /*0010*/ 	.word	index@($__internal_2_$__cuda_sm20_dsqrt_rn_f64_mediumpath_v1)
        /*0014*/ 	.word	0x00000000


	//----- nvinfo : EIATTR_FRAME_SIZE
	.align		4
.L_3:
        /*0018*/ 	.byte	0x04, 0x11
        /*001a*/ 	.short	(.L_5 - .L_4)
	.align		4
.L_4:
        /*001c*/ 	.word	index@($__internal_1_$__cuda_sm20_div_rn_f64_full)
        /*0020*/ 	.word	0x00000000


	//----- nvinfo : EIATTR_FRAME_SIZE
	.align		4
.L_5:
        /*0024*/ 	.byte	0x04, 0x11
        /*0026*/ 	.short	(.L_7 - .L_6)
	.align		4
.L_6:
        /*0028*/ 	.word	index@(_Z21compute_forces_kerneliPdS_S_S_S_S_S_)
        /*002c*/ 	.word	0x00000000


	//----- nvinfo : EIATTR_REGCOUNT
	.align		4
.L_7:
        /*0030*/ 	.byte	0x04, 0x2f
        /*0032*/ 	.short	(.L_9 - .L_8)
	.align		4
.L_8:
        /*0034*/ 	.word	index@(_Z21update_physics_kernelidPdS_S_S_S_S_S_S_S_S_)
        /*0038*/ 	.word	0x00000022


	//----- nvinfo : EIATTR_FRAME_SIZE
	.align		4
.L_9:
        /*003c*/ 	.byte	0x04, 0x11
        /*003e*/ 	.short	(.L_11 - .L_10)
	.align		4
.L_10:
        /*0040*/ 	.word	index@($__internal_0_$__cuda_sm20_div_rn_f64_full)
        /*0044*/ 	.word	0x00000000


	//----- nvinfo : EIATTR_FRAME_SIZE
	.align		4
.L_11:
        /*0048*/ 	.byte	0x04, 0x11
        /*004a*/ 	.short	(.L_13 - .L_12)
	.align		4
.L_12:
        /*004c*/ 	.word	index@(_Z21update_physics_kernelidPdS_S_S_S_S_S_S_S_S_)
        /*0050*/ 	.word	0x00000000


	//----- nvinfo : EIATTR_MIN_STACK_SIZE
	.align		4
.L_13:
        /*0054*/ 	.byte	0x04, 0x12
        /*0056*/ 	.short	(.L_15 - .L_14)
	.align		4
.L_14:
        /*0058*/ 	.word	index@(_Z21update_physics_kernelidPdS_S_S_S_S_S_S_S_S_)
        /*005c*/ 	.word	0x00000000


	//----- nvinfo : EIATTR_MIN_STACK_SIZE
	.align		4
.L_15:
        /*0060*/ 	.byte	0x04, 0x12
        /*0062*/ 	.short	(.L_17 - .L_16)
	.align		4
.L_16:
        /*0064*/ 	.word	index@(_Z21compute_forces_kerneliPdS_S_S_S_S_S_)
        /*0068*/ 	.word	0x00000000
.L_17:


//--------------------- .nv.compat                --------------------------
	.section	.nv.compat,"",@"SHT_CUDA_COMPAT_INFO"
	.align	4
        /*0000*/ 	.byte	0x02, 0x09, 0x00, 0x00, 0x02, 0x02, 0x01, 0x00, 0x02, 0x05, 0x05, 0x00, 0x03, 0x07, 0x01, 0x01
        /*0010*/ 	.byte	0x02, 0x03, 0x00, 0x00, 0x02, 0x06, 0x01, 0x00, 0x04, 0x0b, 0x08, 0x00, 0x01, 0x00, 0x00, 0x00
        /*0020*/ 	.byte	0x00, 0x00, 0x00, 0x00


//--------------------- .nv.info._Z21update_physics_kernelidPdS_S_S_S_S_S_S_S_S_ --------------------------
	.section	.nv.info._Z21update_physics_kernelidPdS_S_S_S_S_S_S_S_S_,"",@"SHT_CUDA_INFO"
	.sectionflags	@""
	.align	4


	//----- nvinfo : EIATTR_CUDA_API_VERSION
	.align		4
        /*0000*/ 	.byte	0x04, 0x37
        /*0002*/ 	.short	(.L_19 - .L_18)
.L_18:
        /*0004*/ 	.word	0x00000082


	//----- nvinfo : EIATTR_KPARAM_INFO
	.align		4
.L_19:
        /*0008*/ 	.byte	0x04, 0x17
        /*000a*/ 	.short	(.L_21 - .L_20)
.L_20:
        /*000c*/ 	.word	0x00000000
        /*0010*/ 	.short	0x000b
        /*0012*/ 	.short	0x0058
        /*0014*/ 	.byte	0x00, 0xf5, 0x21, 0x00


	//----- nvinfo : EIATTR_KPARAM_INFO
	.align		4
.L_21:
        /*0018*/ 	.byte	0x04, 0x17
        /*001a*/ 	.short	(.L_23 - .L_22)
.L_22:
        /*001c*/ 	.word	0x00000000
        /*0020*/ 	.short	0x000a
        /*0022*/ 	.short	0x0050
        /*0024*/ 	.byte	0x00, 0xf5, 0x21, 0x00


	//----- nvinfo : EIATTR_KPARAM_INFO
	.align		4
.L_23:
        /*0028*/ 	.byte	0x04, 0x17
        /*002a*/ 	.short	(.L_25 - .L_24)
.L_24:
        /*002c*/ 	.word	0x00000000
        /*0030*/ 	.short	0x0009
        /*0032*/ 	.short	0x0048
        /*0034*/ 	.byte	0x00, 0xf5, 0x21, 0x00


	//----- nvinfo : EIATTR_KPARAM_INFO
	.align		4
.L_25:
        /*0038*/ 	.byte	0x04, 0x17
        /*003a*/ 	.short	(.L_27 - .L_26)
.L_26:
        /*003c*/ 	.word	0x00000000
        /*0040*/ 	.short	0x0008
        /*0042*/ 	.short	0x0040
        /*0044*/ 	.byte	0x00, 0xf5, 0x21, 0x00


	//----- nvinfo : EIATTR_KPARAM_INFO
	.align		4
.L_27:
        /*0048*/ 	.byte	0x04, 0x17
        /*004a*/ 	.short	(.L_29 - .L_28)
.L_28:
        /*004c*/ 	.word	0x00000000
        /*0050*/ 	.short	0x0007
        /*0052*/ 	.short	0x0038
        /*0054*/ 	.byte	0x00, 0xf5, 0x21, 0x00


	//----- nvinfo : EIATTR_KPARAM_INFO
	.align		4
.L_29:
        /*0058*/ 	.byte	0x04, 0x17
        /*005a*/ 	.short	(.L_31 - .L_30)
.L_30:
        /*005c*/ 	.word	0x00000000
        /*0060*/ 	.short	0x0006
        /*0062*/ 	.short	0x0030
        /*0064*/ 	.byte	0x00, 0xf5, 0x21, 0x00


	//----- nvinfo : EIATTR_KPARAM_INFO
	.align		4
.L_31:
        /*0068*/ 	.byte	0x04, 0x17
        /*006a*/ 	.short	(.L_33 - .L_32)
.L_32:
        /*006c*/ 	.word	0x00000000
        /*0070*/ 	.short	0x0005
        /*0072*/ 	.short	0x0028
        /*0074*/ 	.byte	0x00, 0xf5, 0x21, 0x00


	//----- nvinfo : EIATTR_KPARAM_INFO
	.align		4
.L_33:
        /*0078*/ 	.byte	0x04, 0x17
        /*007a*/ 	.short	(.L_35 - .L_34)
.L_34:
        /*007c*/ 	.word	0x00000000
        /*0080*/ 	.short	0x0004
        /*0082*/ 	.short	0x0020
        /*0084*/ 	.byte	0x00, 0xf5, 0x21, 0x00


	//----- nvinfo : EIATTR_KPARAM_INFO
	.align		4
.L_35:
        /*0088*/ 	.byte	0x04, 0x17
        /*008a*/ 	.short	(.L_37 - .L_36)
.L_36:
        /*008c*/ 	.word	0x00000000
        /*0090*/ 	.short	0x0003
        /*0092*/ 	.short	0x0018
        /*0094*/ 	.byte	0x00, 0xf5, 0x21, 0x00


	//----- nvinfo : EIATTR_KPARAM_INFO
	.align		4
.L_37:
        /*0098*/ 	.byte	0x04, 0x17
        /*009a*/ 	.short	(.L_39 - .L_38)
.L_38:
        /*009c*/ 	.word	0x00000000
        /*00a0*/ 	.short	0x0002
        /*00a2*/ 	.short	0x0010
        /*00a4*/ 	.byte	0x00, 0xf5, 0x21, 0x00


	//----- nvinfo : EIATTR_KPARAM_INFO
	.align		4
.L_39:
        /*00a8*/ 	.byte	0x04, 0x17
        /*00aa*/ 	.short	(.L_41 - .L_40)
.L_40:
        /*00ac*/ 	.word	0x00000000
        /*00b0*/ 	.short	0x0001
        /*00b2*/ 	.short	0x0008
        /*00b4*/ 	.byte	0x00, 0xf0, 0x21, 0x00


	//----- nvinfo : EIATTR_KPARAM_INFO
	.align		4
.L_41:
        /*00b8*/ 	.byte	0x04, 0x17
        /*00ba*/ 	.short	(.L_43 - .L_42)
.L_42:
        /*00bc*/ 	.word	0x00000000
        /*00c0*/ 	.short	0x0000
        /*00c2*/ 	.short	0x0000
        /*00c4*/ 	.byte	0x00, 0xf0, 0x11, 0x00


	//----- nvinfo : EIATTR_SPARSE_MMA_MASK
	.align		4
.L_43:
        /*00c8*/ 	.byte	0x03, 0x50
        /*00ca*/ 	.short	0x0000


	//----- nvinfo : EIATTR_MAXREG_COUNT
	.align		4
        /*00cc*/ 	.byte	0x03, 0x1b
        /*00ce*/ 	.short	0x00ff


	//----- nvinfo : EIATTR_MERCURY_ISA_VERSION
	.align		4
        /*00d0*/ 	.byte	0x03, 0x5f
        /*00d2*/ 	.short	0x0101


	//----- nvinfo : EIATTR_VRC_CTA_INIT_COUNT
	.align		4
        /*00d4*/ 	.byte	0x02, 0x4a
	.zero		1
	.zero		1


	//----- nvinfo : EIATTR_EXIT_INSTR_OFFSETS
	.align		4
        /*00d8*/ 	.byte	0x04, 0x1c
        /*00da*/ 	.short	(.L_45 - .L_44)


	//   ....[0]....
.L_44:
        /*00dc*/ 	.word	0x00000070


	//   ....[1]....
        /*00e0*/ 	.word	0x00000820


	//----- nvinfo : EIATTR_CRS_STACK_SIZE
	.align		4
.L_45:
        /*00e4*/ 	.byte	0x04, 0x1e
        /*00e6*/ 	.short	(.L_47 - .L_46)
.L_46:
        /*00e8*/ 	.word	0x00000000


	//----- nvinfo : EIATTR_CBANK_PARAM_SIZE
	.align		4
.L_47:
        /*00ec*/ 	.byte	0x03, 0x19
        /*00ee*/ 	.short	0x0060


	//----- nvinfo : EIATTR_PARAM_CBANK
	.align		4
        /*00f0*/ 	.byte	0x04, 0x0a
        /*00f2*/ 	.short	(.L_49 - .L_48)
	.align		4
.L_48:
        /*00f4*/ 	.word	index@(.nv.constant0._Z21update_physics_kernelidPdS_S_S_S_S_S_S_S_S_)
        /*00f8*/ 	.short	0x0380
        /*00fa*/ 	.short	0x0060


	//----- nvinfo : EIATTR_SW_WAR
	.align		4
.L_49:
        /*00fc*/ 	.byte	0x04, 0x36
        /*00fe*/ 	.short	(.L_51 - .L_50)
.L_50:
        /*0100*/ 	.word	0x00000008
.L_51:


//--------------------- .nv.info._Z21compute_forces_kerneliPdS_S_S_S_S_S_ --------------------------
	.section	.nv.info._Z21compute_forces_kerneliPdS_S_S_S_S_S_,"",@"SHT_CUDA_INFO"
	.sectionflags	@""
	.align	4


	//----- nvinfo : EIATTR_CUDA_API_VERSION
	.align		4
        /*0000*/ 	.byte	0x04, 0x37
        /*0002*/ 	.short	(.L_53 - .L_52)
.L_52:
        /*0004*/ 	.word	0x00000082


	//----- nvinfo : EIATTR_KPARAM_INFO
	.align		4
.L_53:
        /*0008*/ 	.byte	0x04, 0x17
        /*000a*/ 	.short	(.L_55 - .L_54)
.L_54:
        /*000c*/ 	.word	0x00000000
        /*0010*/ 	.short	0x0007
        /*0012*/ 	.short	0x0038
        /*0014*/ 	.byte	0x00, 0xf5, 0x21, 0x00


	//----- nvinfo : EIATTR_KPARAM_INFO
	.align		4
.L_55:
        /*0018*/ 	.byte	0x04, 0x17
        /*001a*/ 	.short	(.L_57 - .L_56)
.L_56:
        /*001c*/ 	.word	0x00000000
        /*0020*/ 	.short	0x0006
        /*0022*/ 	.short	0x0030
        /*0024*/ 	.byte	0x00, 0xf5, 0x21, 0x00


	//----- nvinfo : EIATTR_KPARAM_INFO
	.align		4
.L_57:
        /*0028*/ 	.byte	0x04, 0x17
        /*002a*/ 	.short	(.L_59 - .L_58)
.L_58:
        /*002c*/ 	.word	0x00000000
        /*0030*/ 	.short	0x0005
        /*0032*/ 	.short	0x0028
        /*0034*/ 	.byte	0x00, 0xf5, 0x21, 0x00


	//----- nvinfo : EIATTR_KPARAM_INFO
	.align		4
.L_59:
        /*0038*/ 	.byte	0x04, 0x17
        /*003a*/ 	.short	(.L_61 - .L_60)
.L_60:
        /*003c*/ 	.word	0x00000000
        /*0040*/ 	.short	0x0004
        /*0042*/ 	.short	0x0020
        /*0044*/ 	.byte	0x00, 0xf5, 0x21, 0x00


	//----- nvinfo : EIATTR_KPARAM_INFO
	.align		4
.L_61:
        /*0048*/ 	.byte	0x04, 0x17
        /*004a*/ 	.short	(.L_63 - .L_62)
.L_62:
        /*004c*/ 	.word	0x00000000
        /*0050*/ 	.short	0x0003
        /*0052*/ 	.short	0x0018
        /*0054*/ 	.byte	0x00, 0xf5, 0x21, 0x00


	//----- nvinfo : EIATTR_KPARAM_INFO
	.align		4
.L_63:
        /*0058*/ 	.byte	0x04, 0x17
        /*005a*/ 	.short	(.L_65 - .L_64)
.L_64:
        /*005c*/ 	.word	0x00000000
        /*0060*/ 	.short	0x0002
        /*0062*/ 	.short	0x0010
        /*0064*/ 	.byte	0x00, 0xf5, 0x21, 0x00


	//----- nvinfo : EIATTR_KPARAM_INFO
	.align		4
.L_65:
        /*0068*/ 	.byte	0x04, 0x17
        /*006a*/ 	.short	(.L_67 - .L_66)
.L_66:
        /*006c*/ 	.word	0x00000000
        /*0070*/ 	.short	0x0001
        /*0072*/ 	.short	0x0008
        /*0074*/ 	.byte	0x00, 0xf5, 0x21, 0x00


	//----- nvinfo : EIATTR_KPARAM_INFO
	.align		4
.L_67:
        /*0078*/ 	.byte	0x04, 0x17
        /*007a*/ 	.short	(.L_69 - .L_68)
.L_68:
        /*007c*/ 	.word	0x00000000
        /*0080*/ 	.short	0x0000
        /*0082*/ 	.short	0x0000
        /*0084*/ 	.byte	0x00, 0xf0, 0x11, 0x00


	//----- nvinfo : EIATTR_SPARSE_MMA_MASK
	.align		4
.L_69:
        /*0088*/ 	.byte	0x03, 0x50
        /*008a*/ 	.short	0x0000


	//----- nvinfo : EIATTR_MAXREG_COUNT
	.align		4
        /*008c*/ 	.byte	0x03, 0x1b
        /*008e*/ 	.short	0x00ff


	//----- nvinfo : EIATTR_MERCURY_ISA_VERSION
	.align		4
        /*0090*/ 	.byte	0x03, 0x5f
        /*0092*/ 	.short	0x0101


	//----- nvinfo : EIATTR_VRC_CTA_INIT_COUNT
	.align		4
        /*0094*/ 	.byte	0x02, 0x4a
	.zero		1
	.zero		1


	//----- nvinfo : EIATTR_EXIT_INSTR_OFFSETS
	.align		4
        /*0098*/ 	.byte	0x04, 0x1c
        /*009a*/ 	.short	(.L_71 - .L_70)


	//   ....[0]....
.L_70:
        /*009c*/ 	.word	0x00000070


	//   ....[1]....
        /*00a0*/ 	.word	0x00008d30


	//----- nvinfo : EIATTR_CRS_STACK_SIZE
	.align		4
.L_71:
        /*00a4*/ 	.byte	0x04, 0x1e
        /*00a6*/ 	.short	(.L_73 - .L_72)
.L_72:
        /*00a8*/ 	.word	0x00000000


	//----- nvinfo : EIATTR_CBANK_PARAM_SIZE
	.align		4
.L_73:
        /*00ac*/ 	.byte	0x03, 0x19
        /*00ae*/ 	.short	0x0040


	//----- nvinfo : EIATTR_PARAM_CBANK
	.align		4
        /*00b0*/ 	.byte	0x04, 0x0a
        /*00b2*/ 	.short	(.L_75 - .L_74)
	.align		4
.L_74:
        /*00b4*/ 	.word	index@(.nv.constant0._Z21compute_forces_kerneliPdS_S_S_S_S_S_)
        /*00b8*/ 	.short	0x0380
        /*00ba*/ 	.short	0x0040


	//----- nvinfo : EIATTR_SW_WAR
	.align		4
.L_75:
        /*00bc*/ 	.byte	0x04, 0x36
        /*00be*/ 	.short	(.L_77 - .L_76)
.L_76:
        /*00c0*/ 	.word	0x00000008
.L_77:


//--------------------- .nv.callgraph             --------------------------
	.section	.nv.callgraph,"",@"SHT_CUDA_CALLGRAPH"
	.align	4
	.sectionentsize	8
	.align		4
        /*0000*/ 	.word	0x00000000
	.align		4
        /*0004*/ 	.word	0xffffffff
	.align		4
        /*0008*/ 	.word	0x00000000
	.align		4
        /*000c*/ 	.word	0xfffffffe
	.align		4
        /*0010*/ 	.word	0x00000000
	.align		4
        /*0014*/ 	.word	0xfffffffd
	.align		4
        /*0018*/ 	.word	0x00000000
	.align		4
        /*001c*/ 	.word	0xfffffffc


//--------------------- .text._Z21update_physics_kernelidPdS_S_S_S_S_S_S_S_S_ --------------------------
	.section	.text._Z21update_physics_kernelidPdS_S_S_S_S_S_S_S_S_,"ax",@progbits
	.align	128
        .global         _Z21update_physics_kernelidPdS_S_S_S_S_S_S_S_S_
        .type           _Z21update_physics_kernelidPdS_S_S_S_S_S_S_S_S_,@function
        .size           _Z21update_physics_kernelidPdS_S_S_S_S_S_S_S_S_,(.L_x_190 - _Z21update_physics_kernelidPdS_S_S_S_S_S_S_S_S_)
        .other          _Z21update_physics_kernelidPdS_S_S_S_S_S_S_S_S_,@"STO_CUDA_ENTRY STV_DEFAULT"
_Z21update_physics_kernelidPdS_S_S_S_S_S_S_S_S_:
.text._Z21update_physics_kernelidPdS_S_S_S_S_S_S_S_S_:
[----:B------:R-:W-:Y:S01]  /*0000*/  LDC R1, c[0x0][0x37c] ;  /* 0x0000df00ff017b82 */ /* 0x000fe20000000800 */
[----:B------:R-:W0:Y:S07]  /*0010*/  S2R R3, SR_TID.X ;  /* 0x0000000000037919 */ /* 0x000e2e0000002100 */
[----:B------:R-:W0:Y:S01]  /*0020*/  S2UR UR4, SR_CTAID.X ;  /* 0x00000000000479c3 */ /* 0x000e220000002500 */
[----:B------:R-:W1:Y:S07]  /*0030*/  LDCU UR5, c[0x0][0x380] ;  /* 0x00007000ff0577ac */ /* 0x000e6e0008000800 */
[----:B------:R-:W0:Y:S02]  /*0040*/  LDC R0, c[0x0][0x360] ;  /* 0x0000d800ff007b82 */ /* 0x000e240000000800 */
[----:B0-----:R-:W-:-:S05]  /*0050*/  IMAD R0, R0, UR4, R3 ;  /* 0x0000000400007c24 */ /* 0x001fca000f8e0203 */
[----:B-1----:R-:W-:-:S13]  /*0060*/  ISETP.GE.AND P0, PT, R0, UR5, PT ;  /* 0x0000000500007c0c */ /* 0x002fda000bf06270 */
[----:B------:R-:W-:Y:S05]  /*0070*/  @P0 EXIT ;  /* 0x000000000000094d */ /* 0x000fea0003800000 */
[----:B------:R-:W0:Y:S01]  /*0080*/  LDC.64 R18, c[0x0][0x390] ;  /* 0x0000e400ff127b82 */ /* 0x000e220000000a00 */
[----:B------:R-:W1:Y:S07]  /*0090*/  LDCU.64 UR4, c[0x0][0x358] ;  /* 0x00006b00ff0477ac */ /* 0x000e6e0008000a00 */
[----:B------:R-:W2:Y:S01]  /*00a0*/  LDC.64 R30, c[0x0][0x3c8] ;  /* 0x0000f200ff1e7b82 */ /* 0x000ea20000000a00 */
[----:B0-----:R-:W-:-:S06]  /*00b0*/  IMAD.WIDE R18, R0, 0x8, R18 ;  /* 0x0000000800127825 */ /* 0x001fcc00078e0212 */
[----:B-1----:R-:W3:Y:S01]  /*00c0*/  LDG.E.64 R18, desc[UR4][R18.64] ;  /* 0x0000000412127981 */ /* 0x002ee2000c1e1b00 */
[----:B--2---:R-:W-:-:S05]  /*00d0*/  IMAD.WIDE R30, R0, 0x8, R30 ;  /* 0x00000008001e7825 */ /* 0x004fca00078e021e */
[----:B------:R-:W2:Y:S01]  /*00e0*/  LDG.E.64 R2, desc[UR4][R30.64] ;  /* 0x000000041e027981 */ /* 0x000ea2000c1e1b00 */
[----:B------:R-:W-:Y:S01]  /*00f0*/  IMAD.MOV.U32 R4, RZ, RZ, 0x1 ;  /* 0x00000001ff047424 */ /* 0x000fe200078e00ff */
[----:B------:R-:W-:Y:S01]  /*0100*/  BSSY.RECONVERGENT B0, `(.L_x_0) ;  /* 0x0000016000007945 */ /* 0x000fe20003800200 */
[----:B---3--:R-:W0:Y:S01]  /*0110*/  MUFU.RCP64H R5, R19 ;  /* 0x0000001300057308 */ /* 0x008e220000001800 */
[----:B--2---:R-:W-:-:S03]  /*0120*/  FSETP.GEU.AND P1, PT, |R3|, 6.5827683646048100446e-37, PT ;  /* 0x036000000300780b */ /* 0x004fc60003f2e200 */
[----:B0-----:R-:W-:-:S08]  /*0130*/  DFMA R6, -R18, R4, 1 ;  /* 0x3ff000001206742b */ /* 0x001fd00000000104 */
[----:B------:R-:W-:-:S08]  /*0140*/  DFMA R6, R6, R6, R6 ;  /* 0x000000060606722b */ /* 0x000fd00000000006 */
[----:B------:R-:W-:-:S08]  /*0150*/  DFMA R6, R4, R6, R4 ;  /* 0x000000060406722b */ /* 0x000fd00000000004 */
[----:B------:R-:W-:-:S08]  /*0160*/  DFMA R4, -R18, R6, 1 ;  /* 0x3ff000001204742b */ /* 0x000fd00000000106 */
[----:B------:R-:W-:-:S08]  /*0170*/  DFMA R4, R6, R4, R6 ;  /* 0x000000040604722b */ /* 0x000fd00000000006 */
[----:B------:R-:W-:-:S08]  /*0180*/  DMUL R6, R2, R4 ;  /* 0x0000000402067228 */ /* 0x000fd00000000000 */
[----:B------:R-:W-:-:S08]  /*0190*/  DFMA R8, -R18, R6, R2 ;  /* 0x000000061208722b */ /* 0x000fd00000000102 */
[----:B------:R-:W-:-:S10]  /*01a0*/  DFMA R4, R4, R8, R6 ;  /* 0x000000080404722b */ /* 0x000fd40000000006 */
[----:B------:R-:W-:-:S05]  /*01b0*/  FFMA R6, RZ, R19, R5 ;  /* 0x00000013ff067223 */ /* 0x000fca0000000005 */
[----:B------:R-:W-:-:S13]  /*01c0*/  FSETP.GT.AND P0, PT, |R6|, 1.469367938527859385e-39, PT ;  /* 0x001000000600780b */ /* 0x000fda0003f04200 */
[----:B------:R-:W-:Y:S05]  /*01d0*/  @P0 BRA P1, `(.L_x_1) ;  /* 0x0000000000200947 */ /* 0x000fea0000800000 */
[----:B------:R-:W-:Y:S01]  /*01e0*/  IMAD.MOV.U32 R12, RZ, RZ, R2 ;  /* 0x000000ffff0c7224 */ /* 0x000fe200078e0002 */
[----:B------:R-:W-:Y:S01]  /*01f0*/  MOV R6, 0x240 ;  /* 0x0000024000067802 */ /* 0x000fe20000000f00 */
[----:B------:R-:W-:Y:S02]  /*0200*/  IMAD.MOV.U32 R13, RZ, RZ, R3 ;  /* 0x000000ffff0d7224 */ /* 0x000fe400078e0003 */
[----:B------:R-:W-:Y:S02]  /*0210*/  IMAD.MOV.U32 R8, RZ, RZ, R18 ;  /* 0x000000ffff087224 */ /* 0x000fe400078e0012 */
[----:B------:R-:W-:-:S07]  /*0220*/  IMAD.MOV.U32 R9, RZ, RZ, R19 ;  /* 0x000000ffff097224 */ /* 0x000fce00078e0013 */
[----:B------:R-:W-:Y:S05]  /*0230*/  CALL.REL.NOINC `($__internal_0_$__cuda_sm20_div_rn_f64_full) ;  /* 0x00000004007c7944 */ /* 0x000fea0003c00000 */
[----:B------:R-:W-:Y:S02]  /*0240*/  IMAD.MOV.U32 R4, RZ, RZ, R24 ;  /* 0x000000ffff047224 */ /* 0x000fe400078e0018 */
[----:B------:R-:W-:-:S07]  /*0250*/  IMAD.MOV.U32 R5, RZ, RZ, R25 ;  /* 0x000000ffff057224 */ /* 0x000fce00078e0019 */
.L_x_1:
[----:B------:R-:W-:Y:S05]  /*0260*/  BSYNC.RECONVERGENT B0 ;  /* 0x0000000000007941 */ /* 0x000fea0003800200 */
.L_x_0:
[----:B------:R-:W0:Y:S02]  /*0270*/  LDC.64 R16, c[0x0][0x3d0] ;  /* 0x0000f400ff107b82 */ /* 0x000e240000000a00 */
[----:B0-----:R-:W-:-:S05]  /*0280*/  IMAD.WIDE R16, R0, 0x8, R16 ;  /* 0x0000000800107825 */ /* 0x001fca00078e0210 */
[----:B------:R-:W2:Y:S01]  /*0290*/  LDG.E.64 R6, desc[UR4][R16.64] ;  /* 0x0000000410067981 */ /* 0x000ea2000c1e1b00 */
[----:B------:R-:W0:Y:S01]  /*02a0*/  MUFU.RCP64H R3, R19 ;  /* 0x0000001300037308 */ /* 0x000e220000001800 */
[----:B------:R-:W-:Y:S01]  /*02b0*/  IMAD.MOV.U32 R2, RZ, RZ, 0x1 ;  /* 0x00000001ff027424 */ /* 0x000fe200078e00ff */
[----:B------:R-:W-:Y:S05]  /*02c0*/  BSSY.RECONVERGENT B0, `(.L_x_2) ;  /* 0x0000015000007945 */ /* 0x000fea0003800200 */
[----:B0-----:R-:W-:-:S08]  /*02d0*/  DFMA R8, -R18, R2, 1 ;  /* 0x3ff000001208742b */ /* 0x001fd00000000102 */
[----:B------:R-:W-:-:S08]  /*02e0*/  DFMA R8, R8, R8, R8 ;  /* 0x000000080808722b */ /* 0x000fd00000000008 */
[----:B------:R-:W-:-:S08]  /*02f0*/  DFMA R8, R2, R8, R2 ;  /* 0x000000080208722b */ /* 0x000fd00000000002 */
[----:B------:R-:W-:-:S08]  /*0300*/  DFMA R2, -R18, R8, 1 ;  /* 0x3ff000001202742b */ /* 0x000fd00000000108 */
[----:B------:R-:W-:-:S08]  /*0310*/  DFMA R10, R8, R2, R8 ;  /* 0x00000002080a722b */ /* 0x000fd00000000008 */
[----:B--2---:R-:W-:Y:S01]  /*0320*/  DMUL R2, R10, R6 ;  /* 0x000000060a027228 */ /* 0x004fe20000000000 */
[----:B------:R-:W-:-:S07]  /*0330*/  FSETP.GEU.AND P1, PT, |R7|, 6.5827683646048100446e-37, PT ;  /* 0x036000000700780b */ /* 0x000fce0003f2e200 */
[----:B------:R-:W-:-:S08]  /*0340*/  DFMA R8, -R18, R2, R6 ;  /* 0x000000021208722b */ /* 0x000fd00000000106 */
[----:B------:R-:W-:-:S10]  /*0350*/  DFMA R2, R10, R8, R2 ;  /* 0x000000080a02722b */ /* 0x000fd40000000002 */
[----:B------:R-:W-:-:S05]  /*0360*/  FFMA R8, RZ, R19, R3 ;  /* 0x00000013ff087223 */ /* 0x000fca0000000003 */
[----:B------:R-:W-:-:S13]  /*0370*/  FSETP.GT.AND P0, PT, |R8|, 1.469367938527859385e-39, PT ;  /* 0x001000000800780b */ /* 0x000fda0003f04200 */
[----:B------:R-:W-:Y:S05]  /*0380*/  @P0 BRA P1, `(.L_x_3) ;  /* 0x0000000000200947 */ /* 0x000fea0000800000 */
[----:B------:R-:W-:Y:S01]  /*0390*/  MOV R12, R6 ;  /* 0x00000006000c7202 */ /* 0x000fe20000000f00 */
[----:B------:R-:W-:Y:S01]  /*03a0*/  IMAD.MOV.U32 R13, RZ, RZ, R7 ;  /* 0x000000ffff0d7224 */ /* 0x000fe200078e0007 */
[----:B------:R-:W-:Y:S01]  /*03b0*/  MOV R6, 0x3f0 ;  /* 0x000003f000067802 */ /* 0x000fe20000000f00 */
[----:B------:R-:W-:Y:S02]  /*03c0*/  IMAD.MOV.U32 R8, RZ, RZ, R18 ;  /* 0x000000ffff087224 */ /* 0x000fe400078e0012 */
[----:B------:R-:W-:-:S07]  /*03d0*/  IMAD.MOV.U32 R9, RZ, RZ, R19 ;  /* 0x000000ffff097224 */ /* 0x000fce00078e0013 */
[----:B------:R-:W-:Y:S05]  /*03e0*/  CALL.REL.NOINC `($__internal_0_$__cuda_sm20_div_rn_f64_full) ;  /* 0x0000000400107944 */ /* 0x000fea0003c00000 */
[----:B------:R-:W-:Y:S02]  /*03f0*/  IMAD.MOV.U32 R2, RZ, RZ, R24 ;  /* 0x000000ffff027224 */ /* 0x000fe400078e0018 */
[----:B------:R-:W-:-:S07]  /*0400*/  IMAD.MOV.U32 R3, RZ, RZ, R25 ;  /* 0x000000ffff037224 */ /* 0x000fce00078e0019 */
.L_x_3:
[----:B------:R-:W-:Y:S05]  /*0410*/  BSYNC.RECONVERGENT B0 ;  /* 0x0000000000007941 */ /* 0x000fea0003800200 */
.L_x_2:
        /* <DEDUP_REMOVED lines=18> */
[----:B------:R-:W-:Y:S01]  /*0540*/  IMAD.MOV.U32 R12, RZ, RZ, R8 ;  /* 0x000000ffff0c7224 */ /* 0x000fe200078e0008 */
[----:B------:R-:W-:Y:S01]  /*0550*/  MOV R13, R9 ;  /* 0x00000009000d7202 */ /* 0x000fe20000000f00 */
[----:B------:R-:W-:Y:S01]  /*0560*/  IMAD.MOV.U32 R8, RZ, RZ, R18 ;  /* 0x000000ffff087224 */ /* 0x000fe200078e0012 */
[----:B------:R-:W-:Y:S01]  /*0570*/  MOV R6, 0x5a0 ;  /* 0x000005a000067802 */ /* 0x000fe20000000f00 */
[----:B------:R-:W-:-:S07]  /*0580*/  IMAD.MOV.U32 R9, RZ, RZ, R19 ;  /* 0x000000ffff097224 */ /* 0x000fce00078e0013 */
[----:B------:R-:W-:Y:S05]  /*0590*/  CALL.REL.NOINC `($__internal_0_$__cuda_sm20_div_rn_f64_full) ;  /* 0x0000000000a47944 */ /* 0x000fea0003c00000 */
[----:B------:R-:W-:Y:S02]  /*05a0*/  IMAD.MOV.U32 R6, RZ, RZ, R24 ;  /* 0x000000ffff067224 */ /* 0x000fe400078e0018 */
[----:B------:R-:W-:-:S07]  /*05b0*/  IMAD.MOV.U32 R7, RZ, RZ, R25 ;  /* 0x000000ffff077224 */ /* 0x000fce00078e0019 */
.L_x_5:
[----:B------:R-:W-:Y:S05]  /*05c0*/  BSYNC.RECONVERGENT B0 ;  /* 0x0000000000007941 */ /* 0x000fea0003800200 */
.L_x_4:
[----:B------:R-:W0:Y:S01]  /*05d0*/  LDC.64 R8, c[0x0][0x3b0] ;  /* 0x0000ec00ff087b82 */ /* 0x000e220000000a00 */
[----:B------:R-:W1:Y:S07]  /*05e0*/  LDCU.64 UR6, c[0x0][0x388] ;  /* 0x00007100ff0677ac */ /* 0x000e6e0008000a00 */
[----:B------:R-:W2:Y:S08]  /*05f0*/  LDC.64 R12, c[0x0][0x3b8] ;  /* 0x0000ee00ff0c7b82 */ /* 0x000eb00000000a00 */
[----:B------:R-:W3:Y:S01]  /*0600*/  LDC.64 R18, c[0x0][0x3c0] ;  /* 0x0000f000ff127b82 */ /* 0x000ee20000000a00 */
[----:B0-----:R-:W-:-:S07]  /*0610*/  IMAD.WIDE R8, R0, 0x8, R8 ;  /* 0x0000000800087825 */ /* 0x001fce00078e0208 */
[----:B------:R-:W0:Y:S01]  /*0620*/  LDC.64 R20, c[0x0][0x398] ;  /* 0x0000e600ff147b82 */ /* 0x000e220000000a00 */
[----:B------:R-:W1:Y:S07]  /*0630*/  LDG.E.64 R10, desc[UR4][R8.64] ;  /* 0x00000004080a7981 */ /* 0x000e6e000c1e1b00 */
[----:B------:R-:W4:Y:S01]  /*0640*/  LDC.64 R22, c[0x0][0x3a8] ;  /* 0x0000ea00ff167b82 */ /* 0x000f220000000a00 */
[----:B-1----:R-:W-:Y:S01]  /*0650*/  DFMA R10, R4, UR6, R10 ;  /* 0x00000006040a7c2b */ /* 0x002fe2000800000a */
[----:B--2---:R-:W-:-:S06]  /*0660*/  IMAD.WIDE R4, R0, 0x8, R12 ;  /* 0x0000000800047825 */ /* 0x004fcc00078e020c */
[----:B------:R1:W-:Y:S04]  /*0670*/  STG.E.64 desc[UR4][R8.64], R10 ;  /* 0x0000000a08007986 */ /* 0x0003e8000c101b04 */
[----:B------:R-:W2:Y:S02]  /*0680*/  LDG.E.64 R12, desc[UR4][R4.64] ;  /* 0x00000004040c7981 */ /* 0x000ea4000c1e1b00 */
[----:B--2---:R-:W-:Y:S01]  /*0690*/  DFMA R12, R2, UR6, R12 ;  /* 0x00000006020c7c2b */ /* 0x004fe2000800000c */
[----:B---3--:R-:W-:-:S06]  /*06a0*/  IMAD.WIDE R2, R0, 0x8, R18 ;  /* 0x0000000800027825 */ /* 0x008fcc00078e0212 */
[----:B------:R2:W-:Y:S04]  /*06b0*/  STG.E.64 desc[UR4][R4.64], R12 ;  /* 0x0000000c04007986 */ /* 0x0005e8000c101b04 */
[----:B------:R-:W3:Y:S02]  /*06c0*/  LDG.E.64 R18, desc[UR4][R2.64] ;  /* 0x0000000402127981 */ /* 0x000ee4000c1e1b00 */
[----:B---3--:R-:W-:Y:S01]  /*06d0*/  DFMA R18, R6, UR6, R18 ;  /* 0x0000000606127c2b */ /* 0x008fe20008000012 */
[C---:B0-----:R-:W-:Y:S02]  /*06e0*/  IMAD.WIDE R6, R0.reuse, 0x8, R20 ;  /* 0x0000000800067825 */ /* 0x041fe400078e0214 */
[----:B------:R-:W0:Y:S04]  /*06f0*/  LDC.64 R20, c[0x0][0x3a0] ;  /* 0x0000e800ff147b82 */ /* 0x000e280000000a00 */
[----:B------:R4:W-:Y:S04]  /*0700*/  STG.E.64 desc[UR4][R2.64], R18 ;  /* 0x0000001202007986 */ /* 0x0009e8000c101b04 */
[----:B-1----:R-:W3:Y:S04]  /*0710*/  LDG.E.64 R8, desc[UR4][R8.64] ;  /* 0x0000000408087981 */ /* 0x002ee8000c1e1b00 */
[----:B------:R-:W3:Y:S01]  /*0720*/  LDG.E.64 R10, desc[UR4][R6.64] ;  /* 0x00000004060a7981 */ /* 0x000ee2000c1e1b00 */
[----:B0-----:R-:W-:Y:S01]  /*0730*/  IMAD.WIDE R20, R0, 0x8, R20 ;  /* 0x0000000800147825 */ /* 0x001fe200078e0214 */
[----:B---3--:R-:W-:-:S07]  /*0740*/  DFMA R10, R8, UR6, R10 ;  /* 0x00000006080a7c2b */ /* 0x008fce000800000a */
[----:B------:R-:W-:Y:S04]  /*0750*/  STG.E.64 desc[UR4][R6.64], R10 ;  /* 0x0000000a06007986 */ /* 0x000fe8000c101b04 */
[----:B--2---:R-:W2:Y:S04]  /*0760*/  LDG.E.64 R4, desc[UR4][R4.64] ;  /* 0x0000000404047981 */ /* 0x004ea8000c1e1b00 */
[----:B------:R-:W2:Y:S01]  /*0770*/  LDG.E.64 R12, desc[UR4][R20.64] ;  /* 0x00000004140c7981 */ /* 0x000ea2000c1e1b00 */
[----:B----4-:R-:W-:Y:S01]  /*0780*/  IMAD.WIDE R18, R0, 0x8, R22 ;  /* 0x0000000800127825 */ /* 0x010fe200078e0216 */
[----:B--2---:R-:W-:-:S07]  /*0790*/  DFMA R12, R4, UR6, R12 ;  /* 0x00000006040c7c2b */ /* 0x004fce000800000c */
[----:B------:R-:W-:Y:S04]  /*07a0*/  STG.E.64 desc[UR4][R20.64], R12 ;  /* 0x0000000c14007986 */ /* 0x000fe8000c101b04 */
[----:B------:R-:W2:Y:S04]  /*07b0*/  LDG.E.64 R2, desc[UR4][R2.64] ;  /* 0x0000000402027981 */ /* 0x000ea8000c1e1b00 */
[----:B------:R-:W2:Y:S02]  /*07c0*/  LDG.E.64 R8, desc[UR4][R18.64] ;  /* 0x0000000412087981 */ /* 0x000ea4000c1e1b00 */
[----:B--2---:R-:W-:-:S07]  /*07d0*/  DFMA R8, R2, UR6, R8 ;  /* 0x0000000602087c2b */ /* 0x004fce0008000008 */
[----:B------:R-:W-:Y:S04]  /*07e0*/  STG.E.64 desc[UR4][R18.64], R8 ;  /* 0x0000000812007986 */ /* 0x000fe8000c101b04 */
[----:B------:R-:W-:Y:S04]  /*07f0*/  STG.E.64 desc[UR4][R30.64], RZ ;  /* 0x000000ff1e007986 */ /* 0x000fe8000c101b04 */
[----:B------:R-:W-:Y:S04]  /*0800*/  STG.E.64 desc[UR4][R16.64], RZ ;  /* 0x000000ff10007986 */ /* 0x000fe8000c101b04 */
[----:B------:R-:W-:Y:S01]  /*0810*/  STG.E.64 desc[UR4][R14.64], RZ ;  /* 0x000000ff0e007986 */ /* 0x000fe2000c101b04 */
[----:B------:R-:W-:Y:S05]  /*0820*/  EXIT ;  /* 0x000000000000794d */ /* 0x000fea0003800000 */
        .weak           $__internal_0_$__cuda_sm20_div_rn_f64_full
        .type           $__internal_0_$__cuda_sm20_div_rn_f64_full,@function
        .size           $__internal_0_$__cuda_sm20_div_rn_f64_full,(.L_x_190 - $__internal_0_$__cuda_sm20_div_rn_f64_full)
$__internal_0_$__cuda_sm20_div_rn_f64_full:
[----:B------:R-:W-:Y:S01]  /*0830*/  FSETP.GEU.AND P2, PT, |R13|, 1.469367938527859385e-39, PT ;  /* 0x001000000d00780b */ /* 0x000fe20003f4e200 */
[----:B------:R-:W-:Y:S01]  /*0840*/  IMAD.MOV.U32 R28, RZ, RZ, 0x1ca00000 ;  /* 0x1ca00000ff1c7424 */ /* 0x000fe200078e00ff */
[C---:B------:R-:W-:Y:S01]  /*0850*/  FSETP.GEU.AND P0, PT, |R9|.reuse, 1.469367938527859385e-39, PT ;  /* 0x001000000900780b */ /* 0x040fe20003f0e200 */
[----:B------:R-:W-:Y:S01]  /*0860*/  IMAD.MOV.U32 R22, RZ, RZ, 0x1 ;  /* 0x00000001ff167424 */ /* 0x000fe200078e00ff */
[----:B------:R-:W-:Y:S01]  /*0870*/  LOP3.LUT R10, R9, 0x800fffff, RZ, 0xc0, !PT ;  /* 0x800fffff090a7812 */ /* 0x000fe200078ec0ff */
[----:B------:R-:W-:Y:S01]  /*0880*/  BSSY.RECONVERGENT B1, `(.L_x_6) ;  /* 0x0000052000017945 */ /* 0x000fe20003800200 */
[----:B------:R-:W-:Y:S02]  /*0890*/  LOP3.LUT R7, R13, 0x7ff00000, RZ, 0xc0, !PT ;  /* 0x7ff000000d077812 */ /* 0x000fe400078ec0ff */
[----:B------:R-:W-:Y:S01]  /*08a0*/  LOP3.LUT R11, R10, 0x3ff00000, RZ, 0xfc, !PT ;  /* 0x3ff000000a0b7812 */ /* 0x000fe200078efcff */
[----:B------:R-:W-:Y:S01]  /*08b0*/  IMAD.MOV.U32 R10, RZ, RZ, R8 ;  /* 0x000000ffff0a7224 */ /* 0x000fe200078e0008 */
[----:B------:R-:W-:-:S03]  /*08c0*/  LOP3.LUT R29, R9, 0x7ff00000, RZ, 0xc0, !PT ;  /* 0x7ff00000091d7812 */ /* 0x000fc600078ec0ff */
[----:B------:R-:W-:Y:S01]  /*08d0*/  @!P2 LOP3.LUT R20, R9, 0x7ff00000, RZ, 0xc0, !PT ;  /* 0x7ff000000914a812 */ /* 0x000fe200078ec0ff */
[----:B------:R-:W-:Y:S01]  /*08e0*/  @!P2 IMAD.MOV.U32 R24, RZ, RZ, RZ ;  /* 0x000000ffff18a224 */ /* 0x000fe200078e00ff */
[----:B------:R-:W-:Y:S01]  /*08f0*/  @!P0 DMUL R10, R8, 8.98846567431157953865e+307 ;  /* 0x7fe00000080a8828 */ /* 0x000fe20000000000 */
[C---:B------:R-:W-:Y:S02]  /*0900*/  ISETP.GE.U32.AND P1, PT, R7.reuse, R29, PT ;  /* 0x0000001d0700720c */ /* 0x040fe40003f26070 */
[----:B------:R-:W-:Y:S02]  /*0910*/  @!P2 ISETP.GE.U32.AND P3, PT, R7, R20, PT ;  /* 0x000000140700a20c */ /* 0x000fe40003f66070 */
[C---:B------:R-:W-:Y:S01]  /*0920*/  SEL R21, R28.reuse, 0x63400000, !P1 ;  /* 0x634000001c157807 */ /* 0x040fe20004800000 */
[----:B------:R-:W0:Y:S01]  /*0930*/  MUFU.RCP64H R23, R11 ;  /* 0x0000000b00177308 */ /* 0x000e220000001800 */
[----:B------:R-:W-:Y:S02]  /*0940*/  @!P2 SEL R25, R28, 0x63400000, !P3 ;  /* 0x634000001c19a807 */ /* 0x000fe40005800000 */
[----:B------:R-:W-:-:S02]  /*0950*/  LOP3.LUT R21, R21, 0x800fffff, R13, 0xf8, !PT ;  /* 0x800fffff15157812 */ /* 0x000fc400078ef80d */
[----:B------:R-:W-:Y:S02]  /*0960*/  @!P2 LOP3.LUT R25, R25, 0x80000000, R13, 0xf8, !PT ;  /* 0x800000001919a812 */ /* 0x000fe400078ef80d */
[----:B------:R-:W-:Y:S02]  /*0970*/  MOV R20, R12 ;  /* 0x0000000c00147202 */ /* 0x000fe40000000f00 */
[----:B------:R-:W-:Y:S02]  /*0980*/  @!P2 LOP3.LUT R25, R25, 0x100000, RZ, 0xfc, !PT ;  /* 0x001000001919a812 */ /* 0x000fe400078efcff */
[----:B------:R-:W-:-:S04]  /*0990*/  @!P0 LOP3.LUT R29, R11, 0x7ff00000, RZ, 0xc0, !PT ;  /* 0x7ff000000b1d8812 */ /* 0x000fc800078ec0ff */
[----:B------:R-:W-:Y:S02]  /*09a0*/  @!P2 DFMA R20, R20, 2, -R24 ;  /* 0x400000001414a82b */ /* 0x000fe40000000818 */
[----:B0-----:R-:W-:-:S08]  /*09b0*/  DFMA R24, R22, -R10, 1 ;  /* 0x3ff000001618742b */ /* 0x001fd0000000080a */
[----:B------:R-:W-:-:S08]  /*09c0*/  DFMA R24, R24, R24, R24 ;  /* 0x000000181818722b */ /* 0x000fd00000000018 */
[----:B------:R-:W-:-:S08]  /*09d0*/  DFMA R24, R22, R24, R22 ;  /* 0x000000181618722b */ /* 0x000fd00000000016 */
[----:B------:R-:W-:-:S08]  /*09e0*/  DFMA R22, R24, -R10, 1 ;  /* 0x3ff000001816742b */ /* 0x000fd0000000080a */
[----:B------:R-:W-:-:S08]  /*09f0*/  DFMA R22, R24, R22, R24 ;  /* 0x000000161816722b */ /* 0x000fd00000000018 */
[----:B------:R-:W-:-:S08]  /*0a00*/  DMUL R24, R22, R20 ;  /* 0x0000001416187228 */ /* 0x000fd00000000000 */
[----:B------:R-:W-:-:S08]  /*0a10*/  DFMA R26, R24, -R10, R20 ;  /* 0x8000000a181a722b */ /* 0x000fd00000000014 */
[----:B------:R-:W-:Y:S01]  /*0a20*/  DFMA R26, R22, R26, R24 ;  /* 0x0000001a161a722b */ /* 0x000fe20000000018 */
[----:B------:R-:W-:Y:S01]  /*0a30*/  IMAD.MOV.U32 R22, RZ, RZ, R7 ;  /* 0x000000ffff167224 */ /* 0x000fe200078e0007 */
[----:B------:R-:W-:-:S05]  /*0a40*/  @!P2 LOP3.LUT R22, R21, 0x7ff00000, RZ, 0xc0, !PT ;  /* 0x7ff000001516a812 */ /* 0x000fca00078ec0ff */
[----:B------:R-:W-:-:S05]  /*0a50*/  VIADD R23, R22, 0xffffffff ;  /* 0xffffffff16177836 */ /* 0x000fca0000000000 */
[----:B------:R-:W-:Y:S01]  /*0a60*/  ISETP.GT.U32.AND P0, PT, R23, 0x7feffffe, PT ;  /* 0x7feffffe1700780c */ /* 0x000fe20003f04070 */
[----:B------:R-:W-:-:S05]  /*0a70*/  VIADD R23, R29, 0xffffffff ;  /* 0xffffffff1d177836 */ /* 0x000fca0000000000 */
[----:B------:R-:W-:-:S13]  /*0a80*/  ISETP.GT.U32.OR P0, PT, R23, 0x7feffffe, P0 ;  /* 0x7feffffe1700780c */ /* 0x000fda0000704470 */
[----:B------:R-:W-:Y:S05]  /*0a90*/  @P0 BRA `(.L_x_7) ;  /* 0x00000000006c0947 */ /* 0x000fea0003800000 */
[----:B------:R-:W-:-:S04]  /*0aa0*/  LOP3.LUT R22, R9, 0x7ff00000, RZ, 0xc0, !PT ;  /* 0x7ff0000009167812 */ /* 0x000fc800078ec0ff */
[CC--:B------:R-:W-:Y:S02]  /*0ab0*/  VIADDMNMX R12, R7.reuse, -R22.reuse, 0xb9600000, !PT ;  /* 0xb9600000070c7446 */ /* 0x0c0fe40007800916 */
[----:B------:R-:W-:Y:S02]  /*0ac0*/  ISETP.GE.U32.AND P0, PT, R7, R22, PT ;  /* 0x000000160700720c */ /* 0x000fe40003f06070 */
[----:B------:R-:W-:Y:S01]  /*0ad0*/  VIMNMX R7, PT, PT, R12, 0x46a00000, PT ;  /* 0x46a000000c077848 */ /* 0x000fe20003fe0100 */
[----:B------:R-:W-:Y:S01]  /*0ae0*/  IMAD.MOV.U32 R12, RZ, RZ, RZ ;  /* 0x000000ffff0c7224 */ /* 0x000fe200078e00ff */
[----:B------:R-:W-:-:S05]  /*0af0*/  SEL R28, R28, 0x63400000, !P0 ;  /* 0x634000001c1c7807 */ /* 0x000fca0004000000 */
[----:B------:R-:W-:-:S05]  /*0b00*/  IMAD.IADD R7, R7, 0x1, -R28 ;  /* 0x0000000107077824 */ /* 0x000fca00078e0a1c */
[----:B------:R-:W-:-:S06]  /*0b10*/  IADD3 R13, PT, PT, R7, 0x7fe00000, RZ ;  /* 0x7fe00000070d7810 */ /* 0x000fcc0007ffe0ff */
[----:B------:R-:W-:-:S10]  /*0b20*/  DMUL R24, R26, R12 ;  /* 0x0000000c1a187228 */ /* 0x000fd40000000000 */
[----:B------:R-:W-:-:S13]  /*0b30*/  FSETP.GTU.AND P0, PT, |R25|, 1.469367938527859385e-39, PT ;  /* 0x001000001900780b */ /* 0x000fda0003f0c200 */
[----:B------:R-:W-:Y:S05]  /*0b40*/  @P0 BRA `(.L_x_8) ;  /* 0x0000000000940947 */ /* 0x000fea0003800000 */
[----:B------:R-:W-:Y:S01]  /*0b50*/  DFMA R10, R26, -R10, R20 ;  /* 0x8000000a1a0a722b */ /* 0x000fe20000000014 */
[----:B------:R-:W-:-:S09]  /*0b60*/  IMAD.MOV.U32 R12, RZ, RZ, RZ ;  /* 0x000000ffff0c7224 */ /* 0x000fd200078e00ff */
[C---:B------:R-:W-:Y:S02]  /*0b70*/  FSETP.NEU.AND P0, PT, R11.reuse, RZ, PT ;  /* 0x000000ff0b00720b */ /* 0x040fe40003f0d000 */
[----:B------:R-:W-:-:S04]  /*0b80*/  LOP3.LUT R9, R11, 0x80000000, R9, 0x48, !PT ;  /* 0x800000000b097812 */ /* 0x000fc800078e4809 */
[----:B------:R-:W-:-:S07]  /*0b90*/  LOP3.LUT R13, R9, R13, RZ, 0xfc, !PT ;  /* 0x0000000d090d7212 */ /* 0x000fce00078efcff */
[----:B------:R-:W-:Y:S05]  /*0ba0*/  @!P0 BRA `(.L_x_8) ;  /* 0x00000000007c8947 */ /* 0x000fea0003800000 */
[----:B------:R-:W-:Y:S01]  /*0bb0*/  IMAD.MOV R11, RZ, RZ, -R7 ;  /* 0x000000ffff0b7224 */ /* 0x000fe200078e0a07 */
[----:B------:R-:W-:Y:S01]  /*0bc0*/  DMUL.RP R12, R26, R12 ;  /* 0x0000000c1a0c7228 */ /* 0x000fe20000008000 */
[----:B------:R-:W-:Y:S01]  /*0bd0*/  IMAD.MOV.U32 R10, RZ, RZ, RZ ;  /* 0x000000ffff0a7224 */ /* 0x000fe200078e00ff */
[----:B------:R-:W-:-:S05]  /*0be0*/  IADD3 R7, PT, PT, -R7, -0x43300000, RZ ;  /* 0xbcd0000007077810 */ /* 0x000fca0007ffe1ff */
[----:B------:R-:W-:-:S03]  /*0bf0*/  DFMA R10, R24, -R10, R26 ;  /* 0x8000000a180a722b */ /* 0x000fc6000000001a */
[----:B------:R-:W-:-:S07]  /*0c00*/  LOP3.LUT R9, R13, R9, RZ, 0x3c, !PT ;  /* 0x000000090d097212 */ /* 0x000fce00078e3cff */
[----:B------:R-:W-:-:S04]  /*0c10*/  FSETP.NEU.AND P0, PT, |R11|, R7, PT ;  /* 0x000000070b00720b */ /* 0x000fc80003f0d200 */
[----:B------:R-:W-:Y:S02]  /*0c20*/  FSEL R24, R12, R24, !P0 ;  /* 0x000000180c187208 */ /* 0x000fe40004000000 */
[----:B------:R-:W-:Y:S01]  /*0c30*/  FSEL R25, R9, R25, !P0 ;  /* 0x0000001909197208 */ /* 0x000fe20004000000 */
[----:B------:R-:W-:Y:S06]  /*0c40*/  BRA `(.L_x_8) ;  /* 0x0000000000547947 */ /* 0x000fec0003800000 */
.L_x_7:
[----:B------:R-:W-:-:S14]  /*0c50*/  DSETP.NAN.AND P0, PT, R12, R12, PT ;  /* 0x0000000c0c00722a */ /* 0x000fdc0003f08000 */
[----:B------:R-:W-:Y:S05]  /*0c60*/  @P0 BRA `(.L_x_9) ;  /* 0x0000000000440947 */ /* 0x000fea0003800000 */
[----:B------:R-:W-:-:S14]  /*0c70*/  DSETP.NAN.AND P0, PT, R8, R8, PT ;  /* 0x000000080800722a */ /* 0x000fdc0003f08000 */
[----:B------:R-:W-:Y:S05]  /*0c80*/  @P0 BRA `(.L_x_10) ;  /* 0x0000000000300947 */ /* 0x000fea0003800000 */
[----:B------:R-:W-:Y:S01]  /*0c90*/  ISETP.NE.AND P0, PT, R22, R29, PT ;  /* 0x0000001d1600720c */ /* 0x000fe20003f05270 */
[----:B------:R-:W-:Y:S02]  /*0ca0*/  IMAD.MOV.U32 R24, RZ, RZ, 0x0 ;  /* 0x00000000ff187424 */ /* 0x000fe400078e00ff */
[----:B------:R-:W-:-:S10]  /*0cb0*/  IMAD.MOV.U32 R25, RZ, RZ, -0x80000 ;  /* 0xfff80000ff197424 */ /* 0x000fd400078e00ff */
[----:B------:R-:W-:Y:S05]  /*0cc0*/  @!P0 BRA `(.L_x_8) ;  /* 0x0000000000348947 */ /* 0x000fea0003800000 */
[----:B------:R-:W-:Y:S02]  /*0cd0*/  ISETP.NE.AND P0, PT, R22, 0x7ff00000, PT ;  /* 0x7ff000001600780c */ /* 0x000fe40003f05270 */
[----:B------:R-:W-:Y:S02]  /*0ce0*/  LOP3.LUT R25, R13, 0x80000000, R9, 0x48, !PT ;  /* 0x800000000d197812 */ /* 0x000fe400078e4809 */
[----:B------:R-:W-:-:S13]  /*0cf0*/  ISETP.EQ.OR P0, PT, R29, RZ, !P0 ;  /* 0x000000ff1d00720c */ /* 0x000fda0004702670 */
[----:B------:R-:W-:Y:S02]  /*0d00*/  @P0 LOP3.LUT R7, R25, 0x7ff00000, RZ, 0xfc, !PT ;  /* 0x7ff0000019070812 */ /* 0x000fe400078efcff */
[----:B------:R-:W-:Y:S01]  /*0d10*/  @!P0 MOV R24, RZ ;  /* 0x000000ff00188202 */ /* 0x000fe20000000f00 */
[----:B------:R-:W-:Y:S02]  /*0d20*/  @P0 IMAD.MOV.U32 R24, RZ, RZ, RZ ;  /* 0x000000ffff180224 */ /* 0x000fe400078e00ff */
[----:B------:R-:W-:Y:S01]  /*0d30*/  @P0 IMAD.MOV.U32 R25, RZ, RZ, R7 ;  /* 0x000000ffff190224 */ /* 0x000fe200078e0007 */
[----:B------:R-:W-:Y:S06]  /*0d40*/  BRA `(.L_x_8) ;  /* 0x0000000000147947 */ /* 0x000fec0003800000 */
.L_x_10:
[----:B------:R-:W-:Y:S01]  /*0d50*/  LOP3.LUT R25, R9, 0x80000, RZ, 0xfc, !PT ;  /* 0x0008000009197812 */ /* 0x000fe200078efcff */
[----:B------:R-:W-:Y:S01]  /*0d60*/  IMAD.MOV.U32 R24, RZ, RZ, R8 ;  /* 0x000000ffff187224 */ /* 0x000fe200078e0008 */
[----:B------:R-:W-:Y:S06]  /*0d70*/  BRA `(.L_x_8) ;  /* 0x0000000000087947 */ /* 0x000fec0003800000 */
.L_x_9:
[----:B------:R-:W-:Y:S01]  /*0d80*/  LOP3.LUT R25, R13, 0x80000, RZ, 0xfc, !PT ;  /* 0x000800000d197812 */ /* 0x000fe200078efcff */
[----:B------:R-:W-:-:S07]  /*0d90*/  IMAD.MOV.U32 R24, RZ, RZ, R12 ;  /* 0x000000ffff187224 */ /* 0x000fce00078e000c */
.L_x_8:
[----:B------:R-:W-:Y:S05]  /*0da0*/  BSYNC.RECONVERGENT B1 ;  /* 0x0000000000017941 */ /* 0x000fea0003800200 */
.L_x_6:
[----:B------:R-:W-:-:S04]  /*0db0*/  IMAD.MOV.U32 R7, RZ, RZ, 0x0 ;  /* 0x00000000ff077424 */ /* 0x000fc800078e00ff */
[----:B------:R-:W-:Y:S05]  /*0dc0*/  RET.REL.NODEC R6 `(_Z21update_physics_kernelidPdS_S_S_S_S_S_S_S_S_) ;  /* 0xfffffff0068c7950 */ /* 0x000fea0003c3ffff */
.L_x_11:
[----:B------:R-:W-:-:S00]  /*0dd0*/  BRA `(.L_x_11) ;  /* 0xfffffffc00fc7947 */ /* 0x000fc0000383ffff */
[----:B------:R-:W-:-:S00]  /*0de0*/  NOP ;  /* 0x0000000000007918 */ /* 0x000fc00000000000 */
        /* <DEDUP_REMOVED lines=9> */
.L_x_190:


//--------------------- .text._Z21compute_forces_kerneliPdS_S_S_S_S_S_ --------------------------
	.section	.text._Z21compute_forces_kerneliPdS_S_S_S_S_S_,"ax",@progbits
	.align	128
        .global         _Z21compute_forces_kerneliPdS_S_S_S_S_S_
        .type           _Z21compute_forces_kerneliPdS_S_S_S_S_S_,@function
        .size           _Z21compute_forces_kerneliPdS_S_S_S_S_S_,(.L_x_192 - _Z21compute_forces_kerneliPdS_S_S_S_S_S_)
        .other          _Z21compute_forces_kerneliPdS_S_S_S_S_S_,@"STO_CUDA_ENTRY STV_DEFAULT"
_Z21compute_forces_kerneliPdS_S_S_S_S_S_:
.text._Z21compute_forces_kerneliPdS_S_S_S_S_S_:
        /* <DEDUP_REMOVED lines=10> */
[----:B------:R-:W2:Y:S08]  /*00a0*/  LDC.64 R40, c[0x0][0x398] ;  /* 0x0000e600ff287b82 */ /* 0x000eb00000000a00 */
[----:B------:R-:W3:Y:S08]  /*00b0*/  LDC.64 R38, c[0x0][0x3a0] ;  /* 0x0000e800ff267b82 */ /* 0x000ef00000000a00 */
[----:B------:R-:W4:Y:S01]  /*00c0*/  LDC.64 R36, c[0x0][0x388] ;  /* 0x0000e200ff247b82 */ /* 0x000f220000000a00 */
[----:B0-----:R-:W-:-:S06]  /*00d0*/  IMAD.WIDE R42, R4, 0x8, R42 ;  /* 0x00000008042a7825 */ /* 0x001fcc00078e022a */
[----:B-1----:R-:W5:Y:S01]  /*00e0*/  LDG.E.64 R42, desc[UR16][R42.64] ;  /* 0x000000102a2a7981 */ /* 0x002f62000c1e1b00 */
[----:B--2---:R-:W-:-:S06]  /*00f0*/  IMAD.WIDE R40, R4, 0x8, R40 ;  /* 0x0000000804287825 */ /* 0x004fcc00078e0228 */
[----:B------:R-:W5:Y:S01]  /*0100*/  LDG.E.64 R40, desc[UR16][R40.64] ;  /* 0x0000001028287981 */ /* 0x000f62000c1e1b00 */
[----:B---3--:R-:W-:-:S06]  /*0110*/  IMAD.WIDE R38, R4, 0x8, R38 ;  /* 0x0000000804267825 */ /* 0x008fcc00078e0226 */
[----:B------:R-:W5:Y:S01]  /*0120*/  LDG.E.64 R38, desc[UR16][R38.64] ;  /* 0x0000001026267981 */ /* 0x000f62000c1e1b00 */
[----:B----4-:R-:W-:-:S06]  /*0130*/  IMAD.WIDE R36, R4, 0x8, R36 ;  /* 0x0000000804247825 */ /* 0x010fcc00078e0224 */
[----:B------:R-:W5:Y:S01]  /*0140*/  LDG.E.64 R36, desc[UR16][R36.64] ;  /* 0x0000001024247981 */ /* 0x000f62000c1e1b00 */
[----:B------:R-:W-:Y:S01]  /*0150*/  ISETP.GE.AND P0, PT, R4, 0x1, PT ;  /* 0x000000010400780c */ /* 0x000fe20003f06270 */
[----:B------:R-:W-:Y:S01]  /*0160*/  BSSY.RECONVERGENT B0, `(.L_x_12) ;  /* 0x0000414000007945 */ /* 0x000fe20003800200 */
[----:B------:R-:W-:Y:S01]  /*0170*/  IMAD.MOV.U32 R3, RZ, RZ, RZ ;  /* 0x000000ffff037224 */ /* 0x000fe200078e00ff */
[----:B------:R-:W-:Y:S02]  /*0180*/  CS2R R44, SRZ ;  /* 0x00000000002c7805 */ /* 0x000fe4000001ff00 */
[----:B------:R-:W-:Y:S02]  /*0190*/  CS2R R24, SRZ ;  /* 0x0000000000187805 */ /* 0x000fe4000001ff00 */
[----:B------:R-:W-:-:S06]  /*01a0*/  CS2R R18, SRZ ;  /* 0x0000000000127805 */ /* 0x000fcc000001ff00 */
[----:B------:R-:W-:Y:S05]  /*01b0*/  @!P0 BRA `(.L_x_13) ;  /* 0x0000004000388947 */ /* 0x000fea0003800000 */
[----:B------:R-:W-:Y:S01]  /*01c0*/  VIMNMX R3, PT, PT, R4, UR18, PT ;  /* 0x0000001204037c48 */ /* 0x000fe2000bfe0100 */
[----:B------:R-:W-:Y:S01]  /*01d0*/  BSSY.RECONVERGENT B2, `(.L_x_14) ;  /* 0x0000253000027945 */ /* 0x000fe20003800200 */
[----:B------:R-:W-:Y:S01]  /*01e0*/  IMAD.MOV.U32 R2, RZ, RZ, RZ ;  /* 0x000000ffff027224 */ /* 0x000fe200078e00ff */
[----:B------:R-:W-:Y:S02]  /*01f0*/  CS2R R18, SRZ ;  /* 0x0000000000127805 */ /* 0x000fe4000001ff00 */
[C---:B------:R-:W-:Y:S02]  /*0200*/  ISETP.GE.AND P0, PT, R3.reuse, 0x4, PT ;  /* 0x000000040300780c */ /* 0x040fe40003f06270 */
[----:B------:R-:W-:Y:S02]  /*0210*/  CS2R R24, SRZ ;  /* 0x0000000000187805 */ /* 0x000fe4000001ff00 */
[----:B------:R-:W-:Y:S02]  /*0220*/  CS2R R44, SRZ ;  /* 0x00000000002c7805 */ /* 0x000fe4000001ff00 */
[----:B------:R-:W-:-:S07]  /*0230*/  VIMNMX R3, PT, PT, R3, 0x1, !PT ;  /* 0x0000000103037848 */ /* 0x000fce0007fe0100 */
[----:B------:R-:W-:Y:S05]  /*0240*/  @!P0 BRA `(.L_x_15) ;  /* 0x00000024002c8947 */ /* 0x000fea0003800000 */
[----:B------:R-:W0:Y:S01]  /*0250*/  LDCU.128 UR4, c[0x0][0x390] ;  /* 0x00007200ff0477ac */ /* 0x000e220008000c00 */
[----:B------:R-:W-:Y:S02]  /*0260*/  LOP3.LUT R0, R3, 0x7ffffffc, RZ, 0xc0, !PT ;  /* 0x7ffffffc03007812 */ /* 0x000fe400078ec0ff */
[----:B------:R-:W-:Y:S01]  /*0270*/  CS2R R18, SRZ ;  /* 0x0000000000127805 */ /* 0x000fe2000001ff00 */
[----:B------:R-:W1:Y:S01]  /*0280*/  LDCU.64 UR12, c[0x0][0x3a0] ;  /* 0x00007400ff0c77ac */ /* 0x000e620008000a00 */
[----:B------:R-:W-:Y:S01]  /*0290*/  IADD3 R0, PT, PT, -R0, RZ, RZ ;  /* 0x000000ff00007210 */ /* 0x000fe20007ffe1ff */
[----:B------:R-:W2:Y:S01]  /*02a0*/  LDCU.64 UR14, c[0x0][0x388] ;  /* 0x00007100ff0e77ac */ /* 0x000ea20008000a00 */
[----:B0-----:R-:W-:Y:S02]  /*02b0*/  UIADD3 UR10, UP0, UPT, UR4, 0x10, URZ ;  /* 0x00000010040a7890 */ /* 0x001fe4000ff1e0ff */
[----:B------:R-:W-:Y:S02]  /*02c0*/  UIADD3 UR8, UP1, UPT, UR6, 0x10, URZ ;  /* 0x0000001006087890 */ /* 0x000fe4000ff3e0ff */
[----:B------:R-:W-:-:S02]  /*02d0*/  UIADD3.X UR11, UPT, UPT, URZ, UR5, URZ, UP0, !UPT ;  /* 0x00000005ff0b7290 */ /* 0x000fc400087fe4ff */
[----:B------:R-:W-:Y:S01]  /*02e0*/  UIADD3.X UR9, UPT, UPT, URZ, UR7, URZ, UP1, !UPT ;  /* 0x00000007ff097290 */ /* 0x000fe20008ffe4ff */
[----:B------:R-:W-:Y:S01]  /*02f0*/  IMAD.U32 R30, RZ, RZ, UR10 ;  /* 0x0000000aff1e7e24 */ /* 0x000fe2000f8e00ff */
[----:B-1----:R-:W-:Y:S01]  /*0300*/  UIADD3 UR6, UP0, UPT, UR12, 0x10, URZ ;  /* 0x000000100c067890 */ /* 0x002fe2000ff1e0ff */
[----:B------:R-:W-:Y:S01]  /*0310*/  IMAD.U32 R32, RZ, RZ, UR8 ;  /* 0x00000008ff207e24 */ /* 0x000fe2000f8e00ff */
[----:B--2---:R-:W-:Y:S01]  /*0320*/  UIADD3 UR4, UP1, UPT, UR14, 0x10, URZ ;  /* 0x000000100e047890 */ /* 0x004fe2000ff3e0ff */
[----:B------:R-:W-:Y:S01]  /*0330*/  IMAD.U32 R31, RZ, RZ, UR11 ;  /* 0x0000000bff1f7e24 */ /* 0x000fe2000f8e00ff */
[----:B------:R-:W-:Y:S01]  /*0340*/  UIADD3.X UR7, UPT, UPT, URZ, UR13, URZ, UP0, !UPT ;  /* 0x0000000dff077290 */ /* 0x000fe200087fe4ff */
[----:B------:R-:W-:Y:S01]  /*0350*/  MOV R33, UR9 ;  /* 0x0000000900217c02 */ /* 0x000fe20008000f00 */
[----:B------:R-:W-:Y:S01]  /*0360*/  UIADD3.X UR5, UPT, UPT, URZ, UR15, URZ, UP1, !UPT ;  /* 0x0000000fff057290 */ /* 0x000fe20008ffe4ff */
[----:B------:R-:W-:Y:S01]  /*0370*/  MOV R28, UR6 ;  /* 0x00000006001c7c02 */ /* 0x000fe20008000f00 */
[----:B------:R-:W-:Y:S01]  /*0380*/  UMOV UR12, 0xf4deae16 ;  /* 0xf4deae16000c7882 */ /* 0x000fe20000000000 */
[----:B------:R-:W-:Y:S01]  /*0390*/  UMOV UR13, 0x3dd25868 ;  /* 0x3dd25868000d7882 */ /* 0x000fe20000000000 */
[----:B------:R-:W-:Y:S01]  /*03a0*/  IMAD.U32 R26, RZ, RZ, UR4 ;  /* 0x00000004ff1a7e24 */ /* 0x000fe2000f8e00ff */
[----:B-----5:R-:W-:Y:S01]  /*03b0*/  DMUL R34, R36, UR12 ;  /* 0x0000000c24227c28 */ /* 0x020fe20008000000 */
[----:B------:R-:W-:-:S02]  /*03c0*/  IMAD.U32 R29, RZ, RZ, UR7 ;  /* 0x00000007ff1d7e24 */ /* 0x000fc4000f8e00ff */
[----:B------:R-:W-:-:S08]  /*03d0*/  IMAD.U32 R27, RZ, RZ, UR5 ;  /* 0x00000005ff1b7e24 */ /* 0x000fd0000f8e00ff */
.L_x_56:
[----:B------:R-:W2:Y:S04]  /*03e0*/  LDG.E.64 R22, desc[UR16][R32.64+-0x10] ;  /* 0xfffff01020167981 */ /* 0x000ea8000c1e1b00 */
[----:B------:R-:W3:Y:S04]  /*03f0*/  LDG.E.64 R46, desc[UR16][R30.64+-0x10] ;  /* 0xfffff0101e2e7981 */ /* 0x000ee8000c1e1b00 */
[----:B------:R-:W4:Y:S01]  /*0400*/  LDG.E.64 R20, desc[UR16][R28.64+-0x10] ;  /* 0xfffff0101c147981 */ /* 0x000f22000c1e1b00 */
[----:B------:R-:W-:Y:S01]  /*0410*/  UMOV UR4, 0x47ae147c ;  /* 0x47ae147c00047882 */ /* 0x000fe20000000000 */
[----:B------:R-:W-:Y:S01]  /*0420*/  UMOV UR5, 0x3f847ae1 ;  /* 0x3f847ae100057882 */ /* 0x000fe20000000000 */
[----:B------:R-:W-:Y:S01]  /*0430*/  IMAD.MOV.U32 R10, RZ, RZ, 0x0 ;  /* 0x00000000ff0a7424 */ /* 0x000fe200078e00ff */
[----:B------:R-:W-:Y:S01]  /*0440*/  BSSY.RECONVERGENT B3, `(.L_x_16) ;  /* 0x0000021000037945 */ /* 0x000fe20003800200 */
[----:B------:R-:W-:Y:S01]  /*0450*/  IMAD.MOV.U32 R11, RZ, RZ, 0x3fd80000 ;  /* 0x3fd80000ff0b7424 */ /* 0x000fe200078e00ff */
[----:B------:R-:W-:Y:S01]  /*0460*/  LOP3.LUT R2, R3, 0x7ffffffc, RZ, 0xc0, !PT ;  /* 0x7ffffffc03027812 */ /* 0x000fe200078ec0ff */
[----:B--2---:R-:W-:-:S02]  /*0470*/  DADD R22, R40, -R22 ;  /* 0x0000000028167229 */ /* 0x004fc40000000816 */
[----:B---3--:R-:W-:-:S06]  /*0480*/  DADD R46, R42, -R46 ;  /* 0x000000002a2e7229 */ /* 0x008fcc000000082e */
[----:B------:R-:W-:Y:S02]  /*0490*/  DMUL R6, R22, R22 ;  /* 0x0000001616067228 */ /* 0x000fe40000000000 */
[----:B----4-:R-:W-:-:S06]  /*04a0*/  DADD R20, R38, -R20 ;  /* 0x0000000026147229 */ /* 0x010fcc0000000814 */
[----:B------:R-:W-:-:S08]  /*04b0*/  DFMA R6, R46, R46, R6 ;  /* 0x0000002e2e06722b */ /* 0x000fd00000000006 */
[----:B------:R-:W-:-:S08]  /*04c0*/  DFMA R6, R20, R20, R6 ;  /* 0x000000141406722b */ /* 0x000fd00000000006 */
[----:B------:R-:W-:-:S06]  /*04d0*/  DADD R50, R6, UR4 ;  /* 0x0000000406327e29 */ /* 0x000fcc0008000000 */
[----:B------:R-:W0:Y:S04]  /*04e0*/  MUFU.RSQ64H R9, R51 ;  /* 0x0000003300097308 */ /* 0x000e280000001c00 */
[----:B------:R-:W-:-:S04]  /*04f0*/  IADD3 R8, PT, PT, R51, -0x3500000, RZ ;  /* 0xfcb0000033087810 */ /* 0x000fc80007ffe0ff */
[----:B------:R-:W-:Y:S02]  /*0500*/  ISETP.GE.U32.AND P0, PT, R8, 0x7ca00000, PT ;  /* 0x7ca000000800780c */ /* 0x000fe40003f06070 */
[----:B0-----:R-:W-:-:S08]  /*0510*/  DMUL R6, R8, R8 ;  /* 0x0000000808067228 */ /* 0x001fd00000000000 */
[----:B------:R-:W-:-:S08]  /*0520*/  DFMA R6, R50, -R6, 1 ;  /* 0x3ff000003206742b */ /* 0x000fd00000000806 */
[----:B------:R-:W-:Y:S02]  /*0530*/  DFMA R10, R6, R10, 0.5 ;  /* 0x3fe00000060a742b */ /* 0x000fe4000000000a */
[----:B------:R-:W-:-:S08]  /*0540*/  DMUL R6, R8, R6 ;  /* 0x0000000608067228 */ /* 0x000fd00000000000 */
[----:B------:R-:W-:-:S08]  /*0550*/  DFMA R14, R10, R6, R8 ;  /* 0x000000060a0e722b */ /* 0x000fd00000000008 */
[----:B------:R-:W-:Y:S02]  /*0560*/  DMUL R16, R50, R14 ;  /* 0x0000000e32107228 */ /* 0x000fe40000000000 */
[----:B------:R-:W-:Y:S01]  /*0570*/  IADD3 R7, PT, PT, R15, -0x100000, RZ ;  /* 0xfff000000f077810 */ /* 0x000fe20007ffe0ff */
[----:B------:R-:W-:-:S05]  /*0580*/  IMAD.MOV.U32 R6, RZ, RZ, R14 ;  /* 0x000000ffff067224 */ /* 0x000fca00078e000e */
[----:B------:R-:W-:-:S08]  /*0590*/  DFMA R10, R16, -R16, R50 ;  /* 0x80000010100a722b */ /* 0x000fd00000000032 */
[----:B------:R-:W-:Y:S01]  /*05a0*/  DFMA R56, R10, R6, R16 ;  /* 0x000000060a38722b */ /* 0x000fe20000000010 */
[----:B------:R-:W-:Y:S10]  /*05b0*/  @!P0 BRA `(.L_x_17) ;  /* 0x0000000000248947 */ /* 0x000ff40003800000 */
[----:B------:R-:W-:Y:S01]  /*05c0*/  IMAD.MOV.U32 R12, RZ, RZ, R10 ;  /* 0x000000ffff0c7224 */ /* 0x000fe200078e000a */
[----:B------:R-:W-:Y:S01]  /*05d0*/  MOV R10, R16 ;  /* 0x00000010000a7202 */ /* 0x000fe20000000f00 */
[----:B------:R-:W-:Y:S01]  /*05e0*/  IMAD.MOV.U32 R9, RZ, RZ, R17 ;  /* 0x000000ffff097224 */ /* 0x000fe200078e0011 */
[----:B------:R-:W-:Y:S01]  /*05f0*/  MOV R5, R51 ;  /* 0x0000003300057202 */ /* 0x000fe20000000f00 */
[----:B------:R-:W-:Y:S01]  /*0600*/  IMAD.MOV.U32 R6, RZ, RZ, R50 ;  /* 0x000000ffff067224 */ /* 0x000fe200078e0032 */
[----:B------:R-:W-:-:S07]  /*0610*/  MOV R16, 0x630 ;  /* 0x0000063000107802 */ /* 0x000fce0000000f00 */
[----:B------:R-:W-:Y:S05]  /*0620*/  CALL.REL.NOINC `($__internal_2_$__cuda_sm20_dsqrt_rn_f64_mediumpath_v1) ;  /* 0x0000008c00587944 */ /* 0x000fea0003c00000 */
[----:B------:R-:W-:Y:S02]  /*0630*/  IMAD.MOV.U32 R56, RZ, RZ, R6 ;  /* 0x000000ffff387224 */ /* 0x000fe400078e0006 */
[----:B------:R-:W-:-:S07]  /*0640*/  IMAD.MOV.U32 R57, RZ, RZ, R7 ;  /* 0x000000ffff397224 */ /* 0x000fce00078e0007 */
.L_x_17:
[----:B------:R-:W-:Y:S05]  /*0650*/  BSYNC.RECONVERGENT B3 ;  /* 0x0000000000037941 */ /* 0x000fea0003800200 */
.L_x_16:
[----:B------:R-:W2:Y:S01]  /*0660*/  LDG.E.64 R6, desc[UR16][R26.64+-0x10] ;  /* 0xfffff0101a067981 */ /* 0x000ea2000c1e1b00 */
[----:B------:R-:W0:Y:S01]  /*0670*/  MUFU.RCP64H R9, R51 ;  /* 0x0000003300097308 */ /* 0x000e220000001800 */
[----:B------:R-:W-:Y:S01]  /*0680*/  MOV R8, 0x1 ;  /* 0x0000000100087802 */ /* 0x000fe20000000f00 */
[----:B------:R-:W-:Y:S05]  /*0690*/  BSSY.RECONVERGENT B3, `(.L_x_18) ;  /* 0x0000016000037945 */ /* 0x000fea0003800200 */
[----:B0-----:R-:W-:-:S08]  /*06a0*/  DFMA R10, -R50, R8, 1 ;  /* 0x3ff00000320a742b */ /* 0x001fd00000000108 */
[----:B------:R-:W-:-:S08]  /*06b0*/  DFMA R10, R10, R10, R10 ;  /* 0x0000000a0a0a722b */ /* 0x000fd0000000000a */
[----:B------:R-:W-:-:S08]  /*06c0*/  DFMA R10, R8, R10, R8 ;  /* 0x0000000a080a722b */ /* 0x000fd00000000008 */
[----:B------:R-:W-:-:S08]  /*06d0*/  DFMA R8, -R50, R10, 1 ;  /* 0x3ff000003208742b */ /* 0x000fd0000000010a */
[----:B------:R-:W-:Y:S02]  /*06e0*/  DFMA R8, R10, R8, R10 ;  /* 0x000000080a08722b */ /* 0x000fe4000000000a */
[----:B--2---:R-:W-:-:S08]  /*06f0*/  DMUL R12, R34, R6 ;  /* 0x00000006220c7228 */ /* 0x004fd00000000000 */
[----:B------:R-:W-:Y:S02]  /*0700*/  DMUL R54, R12, R8 ;  /* 0x000000080c367228 */ /* 0x000fe40000000000 */
[----:B------:R-:W-:-:S06]  /*0710*/  FSETP.GEU.AND P1, PT, |R13|, 6.5827683646048100446e-37, PT ;  /* 0x036000000d00780b */ /* 0x000fcc0003f2e200 */
        /* <DEDUP_REMOVED lines=10> */
[----:B------:R-:W-:Y:S05]  /*07c0*/  CALL.REL.NOINC `($__internal_1_$__cuda_sm20_div_rn_f64_full) ;  /* 0x00000084005c7944 */ /* 0x000fea0003c00000 */
[----:B------:R-:W-:Y:S01]  /*07d0*/  IMAD.MOV.U32 R54, RZ, RZ, R8 ;  /* 0x000000ffff367224 */ /* 0x000fe200078e0008 */
[----:B------:R-:W-:-:S07]  /*07e0*/  MOV R55, R9 ;  /* 0x0000000900377202 */ /* 0x000fce0000000f00 */
.L_x_19:
[----:B------:R-:W-:Y:S05]  /*07f0*/  BSYNC.RECONVERGENT B3 ;  /* 0x0000000000037941 */ /* 0x000fea0003800200 */
.L_x_18:
[----:B------:R-:W0:Y:S01]  /*0800*/  MUFU.RCP64H R7, R57 ;  /* 0x0000003900077308 */ /* 0x000e220000001800 */
[----:B------:R-:W-:Y:S01]  /*0810*/  IMAD.MOV.U32 R6, RZ, RZ, 0x1 ;  /* 0x00000001ff067424 */ /* 0x000fe200078e00ff */
[----:B------:R-:W-:Y:S01]  /*0820*/  FSETP.GEU.AND P1, PT, |R47|, 6.5827683646048100446e-37, PT ;  /* 0x036000002f00780b */ /* 0x000fe20003f2e200 */
[----:B------:R-:W-:Y:S04]  /*0830*/  BSSY.RECONVERGENT B3, `(.L_x_20) ;  /* 0x0000012000037945 */ /* 0x000fe80003800200 */
[----:B0-----:R-:W-:-:S08]  /*0840*/  DFMA R8, R6, -R56, 1 ;  /* 0x3ff000000608742b */ /* 0x001fd00000000838 */
[----:B------:R-:W-:-:S08]  /*0850*/  DFMA R8, R8, R8, R8 ;  /* 0x000000080808722b */ /* 0x000fd00000000008 */
[----:B------:R-:W-:-:S08]  /*0860*/  DFMA R8, R6, R8, R6 ;  /* 0x000000080608722b */ /* 0x000fd00000000006 */
[----:B------:R-:W-:-:S08]  /*0870*/  DFMA R6, R8, -R56, 1 ;  /* 0x3ff000000806742b */ /* 0x000fd00000000838 */
[----:B------:R-:W-:-:S08]  /*0880*/  DFMA R6, R8, R6, R8 ;  /* 0x000000060806722b */ /* 0x000fd00000000008 */
[----:B------:R-:W-:-:S08]  /*0890*/  DMUL R8, R46, R6 ;  /* 0x000000062e087228 */ /* 0x000fd00000000000 */
[----:B------:R-:W-:-:S08]  /*08a0*/  DFMA R10, R8, -R56, R46 ;  /* 0x80000038080a722b */ /* 0x000fd0000000002e */
        /* <DEDUP_REMOVED lines=10> */
.L_x_21:
[----:B------:R-:W-:Y:S05]  /*0950*/  BSYNC.RECONVERGENT B3 ;  /* 0x0000000000037941 */ /* 0x000fea0003800200 */
.L_x_20:
[----:B------:R-:W0:Y:S01]  /*0960*/  MUFU.RCP64H R7, R57 ;  /* 0x0000003900077308 */ /* 0x000e220000001800 */
[----:B------:R-:W-:Y:S01]  /*0970*/  MOV R6, 0x1 ;  /* 0x0000000100067802 */ /* 0x000fe20000000f00 */
[----:B------:R-:W-:Y:S01]  /*0980*/  BSSY.RECONVERGENT B3, `(.L_x_22) ;  /* 0x0000016000037945 */ /* 0x000fe20003800200 */
[----:B------:R-:W-:Y:S01]  /*0990*/  FSETP.GEU.AND P1, PT, |R23|, 6.5827683646048100446e-37, PT ;  /* 0x036000001700780b */ /* 0x000fe20003f2e200 */
[----:B------:R-:W-:-:S03]  /*09a0*/  DFMA R46, R8, -R54, R44 ;  /* 0x80000036082e722b */ /* 0x000fc6000000002c */
        /* <DEDUP_REMOVED lines=19> */
.L_x_23:
[----:B------:R-:W-:Y:S05]  /*0ae0*/  BSYNC.RECONVERGENT B3 ;  /* 0x0000000000037941 */ /* 0x000fea0003800200 */
.L_x_22:
[----:B------:R-:W0:Y:S01]  /*0af0*/  MUFU.RCP64H R9, R57 ;  /* 0x0000003900097308 */ /* 0x000e220000001800 */
[----:B------:R-:W-:Y:S01]  /*0b00*/  IMAD.MOV.U32 R8, RZ, RZ, 0x1 ;  /* 0x00000001ff087424 */ /* 0x000fe200078e00ff */
[----:B------:R-:W-:Y:S01]  /*0b10*/  FSETP.GEU.AND P1, PT, |R21|, 6.5827683646048100446e-37, PT ;  /* 0x036000001500780b */ /* 0x000fe20003f2e200 */
[----:B------:R-:W-:Y:S01]  /*0b20*/  BSSY.RECONVERGENT B3, `(.L_x_24) ;  /* 0x0000013000037945 */ /* 0x000fe20003800200 */
        /* <DEDUP_REMOVED lines=18> */
.L_x_25:
[----:B------:R-:W-:Y:S05]  /*0c50*/  BSYNC.RECONVERGENT B3 ;  /* 0x0000000000037941 */ /* 0x000fea0003800200 */
.L_x_24:
        /* <DEDUP_REMOVED lines=8> */
[----:B------:R-:W-:-:S02]  /*0ce0*/  DFMA R18, R8, -R54, R18 ;  /* 0x800000360812722b */ /* 0x000fc40000000012 */
[----:B--2---:R-:W-:Y:S02]  /*0cf0*/  DADD R22, R40, -R22 ;  /* 0x0000000028167229 */ /* 0x004fe40000000816 */
        /* <DEDUP_REMOVED lines=25> */
[----:B------:R-:W-:Y:S01]  /*0e90*/  MOV R16, 0xed0 ;  /* 0x00000ed000107802 */ /* 0x000fe20000000f00 */
[----:B------:R-:W-:Y:S02]  /*0ea0*/  IMAD.MOV.U32 R6, RZ, RZ, R50 ;  /* 0x000000ffff067224 */ /* 0x000fe400078e0032 */
[----:B------:R-:W-:-:S07]  /*0eb0*/  IMAD.MOV.U32 R5, RZ, RZ, R51 ;  /* 0x000000ffff057224 */ /* 0x000fce00078e0033 */
[----:B------:R-:W-:Y:S05]  /*0ec0*/  CALL.REL.NOINC `($__internal_2_$__cuda_sm20_dsqrt_rn_f64_mediumpath_v1) ;  /* 0x0000008400307944 */ /* 0x000fea0003c00000 */
[----:B------:R-:W-:Y:S01]  /*0ed0*/  MOV R56, R6 ;  /* 0x0000000600387202 */ /* 0x000fe20000000f00 */
[----:B------:R-:W-:-:S07]  /*0ee0*/  IMAD.MOV.U32 R57, RZ, RZ, R7 ;  /* 0x000000ffff397224 */ /* 0x000fce00078e0007 */
.L_x_27:
[----:B------:R-:W-:Y:S05]  /*0ef0*/  BSYNC.RECONVERGENT B3 ;  /* 0x0000000000037941 */ /* 0x000fea0003800200 */
.L_x_26:
        /* <DEDUP_REMOVED lines=17> */
[----:B------:R-:W-:Y:S01]  /*1010*/  MOV R10, R12 ;  /* 0x0000000c000a7202 */ /* 0x000fe20000000f00 */
[----:B------:R-:W-:Y:S01]  /*1020*/  IMAD.MOV.U32 R5, RZ, RZ, R13 ;  /* 0x000000ffff057224 */ /* 0x000fe200078e000d */
[----:B------:R-:W-:Y:S01]  /*1030*/  MOV R7, R51 ;  /* 0x0000003300077202 */ /* 0x000fe20000000f00 */
[----:B------:R-:W-:Y:S01]  /*1040*/  IMAD.MOV.U32 R8, RZ, RZ, R50 ;  /* 0x000000ffff087224 */ /* 0x000fe200078e0032 */
[----:B------:R-:W-:-:S07]  /*1050*/  MOV R6, 0x1070 ;  /* 0x0000107000067802 */ /* 0x000fce0000000f00 */
[----:B------:R-:W-:Y:S05]  /*1060*/  CALL.REL.NOINC `($__internal_1_$__cuda_sm20_div_rn_f64_full) ;  /* 0x0000007c00347944 */ /* 0x000fea0003c00000 */
[----:B------:R-:W-:Y:S02]  /*1070*/  IMAD.MOV.U32 R54, RZ, RZ, R8 ;  /* 0x000000ffff367224 */ /* 0x000fe400078e0008 */
[----:B------:R-:W-:-:S07]  /*1080*/  IMAD.MOV.U32 R55, RZ, RZ, R9 ;  /* 0x000000ffff377224 */ /* 0x000fce00078e0009 */
.L_x_29:
[----:B------:R-:W-:Y:S05]  /*1090*/  BSYNC.RECONVERGENT B3 ;  /* 0x0000000000037941 */ /* 0x000fea0003800200 */
.L_x_28:
[----:B------:R-:W0:Y:S01]  /*10a0*/  MUFU.RCP64H R7, R57 ;  /* 0x0000003900077308 */ /* 0x000e220000001800 */
[----:B------:R-:W-:Y:S01]  /*10b0*/  MOV R6, 0x1 ;  /* 0x0000000100067802 */ /* 0x000fe20000000f00 */
[----:B------:R-:W-:Y:S01]  /*10c0*/  BSSY.RECONVERGENT B3, `(.L_x_30) ;  /* 0x0000013000037945 */ /* 0x000fe20003800200 */
[----:B------:R-:W-:-:S04]  /*10d0*/  FSETP.GEU.AND P1, PT, |R45|, 6.5827683646048100446e-37, PT ;  /* 0x036000002d00780b */ /* 0x000fc80003f2e200 */
        /* <DEDUP_REMOVED lines=17> */
.L_x_31:
[----:B------:R-:W-:Y:S05]  /*11f0*/  BSYNC.RECONVERGENT B3 ;  /* 0x0000000000037941 */ /* 0x000fea0003800200 */
.L_x_30:
        /* <DEDUP_REMOVED lines=24> */
.L_x_33:
[----:B------:R-:W-:Y:S05]  /*1380*/  BSYNC.RECONVERGENT B3 ;  /* 0x0000000000037941 */ /* 0x000fea0003800200 */
.L_x_32:
        /* <DEDUP_REMOVED lines=22> */
.L_x_35:
[----:B------:R-:W-:Y:S05]  /*14f0*/  BSYNC.RECONVERGENT B3 ;  /* 0x0000000000037941 */ /* 0x000fea0003800200 */
.L_x_34:
[----:B------:R-:W2:Y:S04]  /*1500*/  LDG.E.64 R22, desc[UR16][R32.64] ;  /* 0x0000001020167981 */ /* 0x000ea8000c1e1b00 */
[----:B------:R-:W3:Y:S04]  /*1510*/  LDG.E.64 R46, desc[UR16][R30.64] ;  /* 0x000000101e2e7981 */ /* 0x000ee8000c1e1b00 */
[----:B------:R-:W4:Y:S01]  /*1520*/  LDG.E.64 R20, desc[UR16][R28.64] ;  /* 0x000000101c147981 */ /* 0x000f22000c1e1b00 */
[----:B------:R-:W-:Y:S01]  /*1530*/  UMOV UR4, 0x47ae147c ;  /* 0x47ae147c00047882 */ /* 0x000fe20000000000 */
[----:B------:R-:W-:Y:S01]  /*1540*/  UMOV UR5, 0x3f847ae1 ;  /* 0x3f847ae100057882 */ /* 0x000fe20000000000 */
[----:B------:R-:W-:Y:S01]  /*1550*/  MOV R12, 0x0 ;  /* 0x00000000000c7802 */ /* 0x000fe20000000f00 */
[----:B------:R-:W-:Y:S01]  /*1560*/  IMAD.MOV.U32 R13, RZ, RZ, 0x3fd80000 ;  /* 0x3fd80000ff0d7424 */ /* 0x000fe200078e00ff */
[----:B------:R-:W-:Y:S01]  /*1570*/  BSSY.RECONVERGENT B3, `(.L_x_36) ;  /* 0x0000022000037945 */ /* 0x000fe20003800200 */
        /* <DEDUP_REMOVED lines=9> */
[----:B------:R-:W-:-:S05]  /*1610*/  VIADD R6, R51, 0xfcb00000 ;  /* 0xfcb0000033067836 */ /* 0x000fca0000000000 */
[----:B------:R-:W-:Y:S01]  /*1620*/  ISETP.GE.U32.AND P0, PT, R6, 0x7ca00000, PT ;  /* 0x7ca000000600780c */ /* 0x000fe20003f06070 */
[----:B0-----:R-:W-:-:S08]  /*1630*/  DMUL R10, R6, R6 ;  /* 0x00000006060a7228 */ /* 0x001fd00000000000 */
[----:B------:R-:W-:-:S08]  /*1640*/  DFMA R10, R50, -R10, 1 ;  /* 0x3ff00000320a742b */ /* 0x000fd0000000080a */
[----:B------:R-:W-:Y:S02]  /*1650*/  DFMA R12, R10, R12, 0.5 ;  /* 0x3fe000000a0c742b */ /* 0x000fe4000000000c */
[----:B------:R-:W-:-:S08]  /*1660*/  DMUL R10, R6, R10 ;  /* 0x0000000a060a7228 */ /* 0x000fd00000000000 */
[----:B------:R-:W-:-:S08]  /*1670*/  DFMA R14, R12, R10, R6 ;  /* 0x0000000a0c0e722b */ /* 0x000fd00000000006 */
[----:B------:R-:W-:Y:S02]  /*1680*/  DMUL R16, R50, R14 ;  /* 0x0000000e32107228 */ /* 0x000fe40000000000 */
[----:B------:R-:W-:Y:S01]  /*1690*/  VIADD R13, R15, 0xfff00000 ;  /* 0xfff000000f0d7836 */ /* 0x000fe20000000000 */
[----:B------:R-:W-:-:S05]  /*16a0*/  MOV R12, R14 ;  /* 0x0000000e000c7202 */ /* 0x000fca0000000f00 */
[----:B------:R-:W-:-:S08]  /*16b0*/  DFMA R10, R16, -R16, R50 ;  /* 0x80000010100a722b */ /* 0x000fd00000000032 */
[----:B------:R-:W-:Y:S01]  /*16c0*/  DFMA R56, R10, R12, R16 ;  /* 0x0000000c0a38722b */ /* 0x000fe20000000010 */
[----:B------:R-:W-:Y:S10]  /*16d0*/  @!P0 BRA `(.L_x_37) ;  /* 0x00000000002c8947 */ /* 0x000ff40003800000 */
[----:B------:R-:W-:Y:S01]  /*16e0*/  IMAD.MOV.U32 R12, RZ, RZ, R10 ;  /* 0x000000ffff0c7224 */ /* 0x000fe200078e000a */
[----:B------:R-:W-:Y:S01]  /*16f0*/  MOV R9, R17 ;  /* 0x0000001100097202 */ /* 0x000fe20000000f00 */
[----:B------:R-:W-:Y:S01]  /*1700*/  IMAD.MOV.U32 R10, RZ, RZ, R16 ;  /* 0x000000ffff0a7224 */ /* 0x000fe200078e0010 */
[----:B------:R-:W-:Y:S01]  /*1710*/  MOV R16, 0x1770 ;  /* 0x0000177000107802 */ /* 0x000fe20000000f00 */
[----:B------:R-:W-:Y:S01]  /*1720*/  IMAD.MOV.U32 R8, RZ, RZ, R6 ;  /* 0x000000ffff087224 */ /* 0x000fe200078e0006 */
[----:B------:R-:W-:Y:S01]  /*1730*/  MOV R6, R50 ;  /* 0x0000003200067202 */ /* 0x000fe20000000f00 */
[----:B------:R-:W-:Y:S02]  /*1740*/  IMAD.MOV.U32 R7, RZ, RZ, R13 ;  /* 0x000000ffff077224 */ /* 0x000fe400078e000d */
[----:B------:R-:W-:-:S07]  /*1750*/  IMAD.MOV.U32 R5, RZ, RZ, R51 ;  /* 0x000000ffff057224 */ /* 0x000fce00078e0033 */
[----:B------:R-:W-:Y:S05]  /*1760*/  CALL.REL.NOINC `($__internal_2_$__cuda_sm20_dsqrt_rn_f64_mediumpath_v1) ;  /* 0x0000007c00087944 */ /* 0x000fea0003c00000 */
[----:B------:R-:W-:Y:S01]  /*1770*/  IMAD.MOV.U32 R56, RZ, RZ, R6 ;  /* 0x000000ffff387224 */ /* 0x000fe200078e0006 */
[----:B------:R-:W-:-:S07]  /*1780*/  MOV R57, R7 ;  /* 0x0000000700397202 */ /* 0x000fce0000000f00 */
.L_x_37:
[----:B------:R-:W-:Y:S05]  /*1790*/  BSYNC.RECONVERGENT B3 ;  /* 0x0000000000037941 */ /* 0x000fea0003800200 */
.L_x_36:
        /* <DEDUP_REMOVED lines=23> */
[----:B------:R-:W-:Y:S01]  /*1910*/  MOV R54, R8 ;  /* 0x0000000800367202 */ /* 0x000fe20000000f00 */
[----:B------:R-:W-:-:S07]  /*1920*/  IMAD.MOV.U32 R55, RZ, RZ, R9 ;  /* 0x000000ffff377224 */ /* 0x000fce00078e0009 */
.L_x_39:
[----:B------:R-:W-:Y:S05]  /*1930*/  BSYNC.RECONVERGENT B3 ;  /* 0x0000000000037941 */ /* 0x000fea0003800200 */
.L_x_38:
        /* <DEDUP_REMOVED lines=21> */
.L_x_41:
[----:B------:R-:W-:Y:S05]  /*1a90*/  BSYNC.RECONVERGENT B3 ;  /* 0x0000000000037941 */ /* 0x000fea0003800200 */
.L_x_40:
        /* <DEDUP_REMOVED lines=24> */
.L_x_43:
[----:B------:R-:W-:Y:S05]  /*1c20*/  BSYNC.RECONVERGENT B3 ;  /* 0x0000000000037941 */ /* 0x000fea0003800200 */
.L_x_42:
        /* <DEDUP_REMOVED lines=22> */
.L_x_45:
[----:B------:R-:W-:Y:S05]  /*1d90*/  BSYNC.RECONVERGENT B3 ;  /* 0x0000000000037941 */ /* 0x000fea0003800200 */
.L_x_44:
[----:B------:R-:W2:Y:S04]  /*1da0*/  LDG.E.64 R46, desc[UR16][R32.64+0x8] ;  /* 0x00000810202e7981 */ /* 0x000ea8000c1e1b00 */
[----:B------:R-:W3:Y:S04]  /*1db0*/  LDG.E.64 R22, desc[UR16][R30.64+0x8] ;  /* 0x000008101e167981 */ /* 0x000ee8000c1e1b00 */
[----:B------:R-:W4:Y:S01]  /*1dc0*/  LDG.E.64 R20, desc[UR16][R28.64+0x8] ;  /* 0x000008101c147981 */ /* 0x000f22000c1e1b00 */
[----:B------:R-:W-:Y:S01]  /*1dd0*/  UMOV UR4, 0x47ae147c ;  /* 0x47ae147c00047882 */ /* 0x000fe20000000000 */
[----:B------:R-:W-:Y:S01]  /*1de0*/  UMOV UR5, 0x3f847ae1 ;  /* 0x3f847ae100057882 */ /* 0x000fe20000000000 */
[----:B------:R-:W-:Y:S01]  /*1df0*/  IMAD.MOV.U32 R12, RZ, RZ, 0x0 ;  /* 0x00000000ff0c7424 */ /* 0x000fe200078e00ff */
[----:B------:R-:W-:Y:S01]  /*1e00*/  MOV R13, 0x3fd80000 ;  /* 0x3fd80000000d7802 */ /* 0x000fe20000000f00 */
        /* <DEDUP_REMOVED lines=18> */
[----:B------:R-:W-:Y:S02]  /*1f30*/  VIADD R13, R15, 0xfff00000 ;  /* 0xfff000000f0d7836 */ /* 0x000fe40000000000 */
[----:B------:R-:W-:-:S04]  /*1f40*/  IMAD.MOV.U32 R12, RZ, RZ, R14 ;  /* 0x000000ffff0c7224 */ /* 0x000fc800078e000e */
[----:B------:R-:W-:-:S08]  /*1f50*/  DFMA R10, R16, -R16, R50 ;  /* 0x80000010100a722b */ /* 0x000fd00000000032 */
[----:B------:R-:W-:Y:S01]  /*1f60*/  DFMA R56, R10, R12, R16 ;  /* 0x0000000c0a38722b */ /* 0x000fe20000000010 */
[----:B------:R-:W-:Y:S10]  /*1f70*/  @!P0 BRA `(.L_x_47) ;  /* 0x00000000002c8947 */ /* 0x000ff40003800000 */
[----:B------:R-:W-:Y:S01]  /*1f80*/  MOV R12, R10 ;  /* 0x0000000a000c7202 */ /* 0x000fe20000000f00 */
[----:B------:R-:W-:Y:S01]  /*1f90*/  IMAD.MOV.U32 R10, RZ, RZ, R16 ;  /* 0x000000ffff0a7224 */ /* 0x000fe200078e0010 */
[----:B------:R-:W-:Y:S01]  /*1fa0*/  MOV R8, R6 ;  /* 0x0000000600087202 */ /* 0x000fe20000000f00 */
[----:B------:R-:W-:Y:S01]  /*1fb0*/  IMAD.MOV.U32 R9, RZ, RZ, R17 ;  /* 0x000000ffff097224 */ /* 0x000fe200078e0011 */
[----:B------:R-:W-:Y:S01]  /*1fc0*/  MOV R5, R51 ;  /* 0x0000003300057202 */ /* 0x000fe20000000f00 */
[----:B------:R-:W-:Y:S01]  /*1fd0*/  IMAD.MOV.U32 R7, RZ, RZ, R13 ;  /* 0x000000ffff077224 */ /* 0x000fe200078e000d */
[----:B------:R-:W-:Y:S01]  /*1fe0*/  MOV R16, 0x2010 ;  /* 0x0000201000107802 */ /* 0x000fe20000000f00 */
[----:B------:R-:W-:-:S07]  /*1ff0*/  IMAD.MOV.U32 R6, RZ, RZ, R50 ;  /* 0x000000ffff067224 */ /* 0x000fce00078e0032 */
[----:B------:R-:W-:Y:S05]  /*2000*/  CALL.REL.NOINC `($__internal_2_$__cuda_sm20_dsqrt_rn_f64_mediumpath_v1) ;  /* 0x0000007000e07944 */ /* 0x000fea0003c00000 */
[----:B------:R-:W-:Y:S02]  /*2010*/  IMAD.MOV.U32 R56, RZ, RZ, R6 ;  /* 0x000000ffff387224 */ /* 0x000fe400078e0006 */
[----:B------:R-:W-:-:S07]  /*2020*/  IMAD.MOV.U32 R57, RZ, RZ, R7 ;  /* 0x000000ffff397224 */ /* 0x000fce00078e0007 */
.L_x_47:
[----:B------:R-:W-:Y:S05]  /*2030*/  BSYNC.RECONVERGENT B3 ;  /* 0x0000000000037941 */ /* 0x000fea0003800200 */
.L_x_46:
        /* <DEDUP_REMOVED lines=25> */
.L_x_49:
[----:B------:R-:W-:Y:S05]  /*21d0*/  BSYNC.RECONVERGENT B3 ;  /* 0x0000000000037941 */ /* 0x000fea0003800200 */
.L_x_48:
        /* <DEDUP_REMOVED lines=21> */
.L_x_51:
[----:B------:R-:W-:Y:S05]  /*2330*/  BSYNC.RECONVERGENT B3 ;  /* 0x0000000000037941 */ /* 0x000fea0003800200 */
.L_x_50:
        /* <DEDUP_REMOVED lines=24> */
.L_x_53:
[----:B------:R-:W-:Y:S05]  /*24c0*/  BSYNC.RECONVERGENT B3 ;  /* 0x0000000000037941 */ /* 0x000fea0003800200 */
.L_x_52:
        /* <DEDUP_REMOVED lines=22> */
.L_x_55:
[----:B------:R-:W-:Y:S05]  /*2630*/  BSYNC.RECONVERGENT B3 ;  /* 0x0000000000037941 */ /* 0x000fea0003800200 */
.L_x_54:
[----:B------:R-:W-:Y:S01]  /*2640*/  IADD3 R0, PT, PT, R0, 0x4, RZ ;  /* 0x0000000400007810 */ /* 0x000fe20007ffe0ff */
[----:B------:R-:W-:Y:S01]  /*2650*/  DFMA R18, R8, -R54, R18 ;  /* 0x800000360812722b */ /* 0x000fe20000000012 */
[----:B------:R-:W-:Y:S02]  /*2660*/  IADD3 R30, P1, PT, R30, 0x20, RZ ;  /* 0x000000201e1e7810 */ /* 0x000fe40007f3e0ff */
[----:B------:R-:W-:Y:S02]  /*2670*/  ISETP.NE.AND P0, PT, R0, RZ, PT ;  /* 0x000000ff0000720c */ /* 0x000fe40003f05270 */
[----:B------:R-:W-:Y:S01]  /*2680*/  IADD3 R32, P2, PT, R32, 0x20, RZ ;  /* 0x0000002020207810 */ /* 0x000fe20007f5e0ff */
[----:B------:R-:W-:Y:S01]  /*2690*/  IMAD.X R31, RZ, RZ, R31, P1 ;  /* 0x000000ffff1f7224 */ /* 0x000fe200008e061f */
[----:B------:R-:W-:Y:S02]  /*26a0*/  IADD3 R26, P4, PT, R26, 0x20, RZ ;  /* 0x000000201a1a7810 */ /* 0x000fe40007f9e0ff */
[----:B------:R-:W-:Y:S01]  /*26b0*/  IADD3 R28, P3, PT, R28, 0x20, RZ ;  /* 0x000000201c1c7810 */ /* 0x000fe20007f7e0ff */
[----:B------:R-:W-:-:S02]  /*26c0*/  IMAD.X R33, RZ, RZ, R33, P2 ;  /* 0x000000ffff217224 */ /* 0x000fc400010e0621 */
[----:B------:R-:W-:Y:S01]  /*26d0*/  IMAD.X R27, RZ, RZ, R27, P4 ;  /* 0x000000ffff1b7224 */ /* 0x000fe200020e061b */
[----:B------:R-:W-:-:S03]  /*26e0*/  IADD3.X R29, PT, PT, RZ, R29, RZ, P3, !PT ;  /* 0x0000001dff1d7210 */ /* 0x000fc60001ffe4ff */
[----:B------:R-:W-:Y:S06]  /*26f0*/  @P0 BRA `(.L_x_56) ;  /* 0xffffffdc00380947 */ /* 0x000fec000383ffff */
.L_x_15:
[----:B------:R-:W-:Y:S05]  /*2700*/  BSYNC.RECONVERGENT B2 ;  /* 0x0000000000027941 */ /* 0x000fea0003800200 */
.L_x_14:
[----:B------:R-:W-:-:S13]  /*2710*/  LOP3.LUT P0, R0, R3, 0x3, RZ, 0xc0, !PT ;  /* 0x0000000303007812 */ /* 0x000fda000780c0ff */
[----:B------:R-:W-:Y:S05]  /*2720*/  @!P0 BRA `(.L_x_13) ;  /* 0x0000001800dc8947 */ /* 0x000fea0003800000 */
[----:B------:R-:W-:Y:S01]  /*2730*/  ISETP.NE.AND P0, PT, R0, 0x1, PT ;  /* 0x000000010000780c */ /* 0x000fe20003f05270 */
[----:B------:R-:W-:-:S12]  /*2740*/  BSSY.RECONVERGENT B2, `(.L_x_57) ;  /* 0x000011f000027945 */ /* 0x000fd80003800200 */
[----:B------:R-:W-:Y:S05]  /*2750*/  @!P0 BRA `(.L_x_58) ;  /* 0x0000001000748947 */ /* 0x000fea0003800000 */
[----:B------:R-:W0:Y:S08]  /*2760*/  LDC.64 R32, c[0x0][0x398] ;  /* 0x0000e600ff207b82 */ /* 0x000e300000000a00 */
[----:B------:R-:W1:Y:S08]  /*2770*/  LDC.64 R46, c[0x0][0x390] ;  /* 0x0000e400ff2e7b82 */ /* 0x000e700000000a00 */
[----:B------:R-:W2:Y:S01]  /*2780*/  LDC.64 R28, c[0x0][0x3a0] ;  /* 0x0000e800ff1c7b82 */ /* 0x000ea20000000a00 */
[----:B0-----:R-:W-:-:S05]  /*2790*/  IMAD.WIDE.U32 R32, R2, 0x8, R32 ;  /* 0x0000000802207825 */ /* 0x001fca00078e0020 */
[----:B------:R-:W3:Y:S01]  /*27a0*/  LDG.E.64 R30, desc[UR16][R32.64] ;  /* 0x00000010201e7981 */ /* 0x000ee2000c1e1b00 */
[----:B-1----:R-:W-:-:S05]  /*27b0*/  IMAD.WIDE.U32 R46, R2, 0x8, R46 ;  /* 0x00000008022e7825 */ /* 0x002fca00078e002e */
[----:B------:R-:W4:Y:S01]  /*27c0*/  LDG.E.64 R34, desc[UR16][R46.64] ;  /* 0x000000102e227981 */ /* 0x000f22000c1e1b00 */
[----:B--2---:R-:W-:-:S05]  /*27d0*/  IMAD.WIDE.U32 R28, R2, 0x8, R28 ;  /* 0x00000008021c7825 */ /* 0x004fca00078e001c */
[----:B------:R-:W2:Y:S01]  /*27e0*/  LDG.E.64 R26, desc[UR16][R28.64] ;  /* 0x000000101c1a7981 */ /* 0x000ea2000c1e1b00 */
[----:B------:R-:W-:Y:S01]  /*27f0*/  UMOV UR4, 0x47ae147c ;  /* 0x47ae147c00047882 */ /* 0x000fe20000000000 */
[----:B------:R-:W-:Y:S01]  /*2800*/  UMOV UR5, 0x3f847ae1 ;  /* 0x3f847ae100057882 */ /* 0x000fe20000000000 */
[----:B------:R-:W-:Y:S01]  /*2810*/  MOV R10, 0x0 ;  /* 0x00000000000a7802 */ /* 0x000fe20000000f00 */
[----:B------:R-:W-:Y:S01]  /*2820*/  IMAD.MOV.U32 R11, RZ, RZ, 0x3fd80000 ;  /* 0x3fd80000ff0b7424 */ /* 0x000fe200078e00ff */
[----:B------:R-:W-:Y:S01]  /*2830*/  BSSY.RECONVERGENT B3, `(.L_x_59) ;  /* 0x000001f000037945 */ /* 0x000fe20003800200 */
[----:B---3-5:R-:W-:Y:S02]  /*2840*/  DADD R30, R40, -R30 ;  /* 0x00000000281e7229 */ /* 0x028fe4000000081e */
[----:B----4-:R-:W-:-:S06]  /*2850*/  DADD R34, R42, -R34 ;  /* 0x000000002a227229 */ /* 0x010fcc0000000822 */
[----:B------:R-:W-:Y:S02]  /*2860*/  DMUL R6, R30, R30 ;  /* 0x0000001e1e067228 */ /* 0x000fe40000000000 */
[----:B--2---:R-:W-:-:S06]  /*2870*/  DADD R26, R38, -R26 ;  /* 0x00000000261a7229 */ /* 0x004fcc000000081a */
        /* <DEDUP_REMOVED lines=26> */
.L_x_60:
[----:B------:R-:W-:Y:S05]  /*2a20*/  BSYNC.RECONVERGENT B3 ;  /* 0x0000000000037941 */ /* 0x000fea0003800200 */
.L_x_59:
[----:B------:R-:W0:Y:S02]  /*2a30*/  LDC.64 R22, c[0x0][0x388] ;  /* 0x0000e200ff167b82 */ /* 0x000e240000000a00 */
[----:B0-----:R-:W-:-:S05]  /*2a40*/  IMAD.WIDE.U32 R22, R2, 0x8, R22 ;  /* 0x0000000802167825 */ /* 0x001fca00078e0016 */
[----:B------:R-:W2:Y:S01]  /*2a50*/  LDG.E.64 R6, desc[UR16][R22.64] ;  /* 0x0000001016067981 */ /* 0x000ea2000c1e1b00 */
[----:B------:R-:W0:Y:S01]  /*2a60*/  MUFU.RCP64H R9, R51 ;  /* 0x0000003300097308 */ /* 0x000e220000001800 */
[----:B------:R-:W-:Y:S01]  /*2a70*/  IMAD.MOV.U32 R8, RZ, RZ, 0x1 ;  /* 0x00000001ff087424 */ /* 0x000fe200078e00ff */
[----:B------:R-:W-:Y:S01]  /*2a80*/  UMOV UR4, 0xf4deae16 ;  /* 0xf4deae1600047882 */ /* 0x000fe20000000000 */
[----:B------:R-:W-:Y:S01]  /*2a90*/  UMOV UR5, 0x3dd25868 ;  /* 0x3dd2586800057882 */ /* 0x000fe20000000000 */
[----:B------:R-:W-:Y:S01]  /*2aa0*/  BSSY.RECONVERGENT B3, `(.L_x_61) ;  /* 0x0000017000037945 */ /* 0x000fe20003800200 */
[----:B------:R-:W-:Y:S02]  /*2ab0*/  DMUL R20, R36, UR4 ;  /* 0x0000000424147c28 */ /* 0x000fe40008000000 */
        /* <DEDUP_REMOVED lines=21> */
.L_x_62:
[----:B------:R-:W-:Y:S05]  /*2c10*/  BSYNC.RECONVERGENT B3 ;  /* 0x0000000000037941 */ /* 0x000fea0003800200 */
.L_x_61:
        /* <DEDUP_REMOVED lines=21> */
.L_x_64:
[----:B------:R-:W-:Y:S05]  /*2d70*/  BSYNC.RECONVERGENT B3 ;  /* 0x0000000000037941 */ /* 0x000fea0003800200 */
.L_x_63:
        /* <DEDUP_REMOVED lines=24> */
.L_x_66:
[----:B------:R-:W-:Y:S05]  /*2f00*/  BSYNC.RECONVERGENT B3 ;  /* 0x0000000000037941 */ /* 0x000fea0003800200 */
.L_x_65:
        /* <DEDUP_REMOVED lines=22> */
.L_x_68:
[----:B------:R-:W-:Y:S05]  /*3070*/  BSYNC.RECONVERGENT B3 ;  /* 0x0000000000037941 */ /* 0x000fea0003800200 */
.L_x_67:
        /* <DEDUP_REMOVED lines=41> */
.L_x_70:
[----:B------:R-:W-:Y:S05]  /*3310*/  BSYNC.RECONVERGENT B3 ;  /* 0x0000000000037941 */ /* 0x000fea0003800200 */
.L_x_69:
        /* <DEDUP_REMOVED lines=20> */
[----:B------:R-:W-:-:S07]  /*3460*/  MOV R6, 0x3480 ;  /* 0x0000348000067802 */ /* 0x000fce0000000f00 */
[----:B------:R-:W-:Y:S05]  /*3470*/  CALL.REL.NOINC `($__internal_1_$__cuda_sm20_div_rn_f64_full) ;  /* 0x0000005800307944 */ /* 0x000fea0003c00000 */
[----:B------:R-:W-:Y:S01]  /*3480*/  IMAD.MOV.U32 R20, RZ, RZ, R8 ;  /* 0x000000ffff147224 */ /* 0x000fe200078e0008 */
[----:B------:R-:W-:-:S07]  /*3490*/  MOV R21, R9 ;  /* 0x0000000900157202 */ /* 0x000fce0000000f00 */
.L_x_72:
[----:B------:R-:W-:Y:S05]  /*34a0*/  BSYNC.RECONVERGENT B3 ;  /* 0x0000000000037941 */ /* 0x000fea0003800200 */
.L_x_71:
        /* <DEDUP_REMOVED lines=21> */
.L_x_74:
[----:B------:R-:W-:Y:S05]  /*3600*/  BSYNC.RECONVERGENT B3 ;  /* 0x0000000000037941 */ /* 0x000fea0003800200 */
.L_x_73:
        /* <DEDUP_REMOVED lines=24> */
.L_x_76:
[----:B------:R-:W-:Y:S05]  /*3790*/  BSYNC.RECONVERGENT B3 ;  /* 0x0000000000037941 */ /* 0x000fea0003800200 */
.L_x_75:
        /* <DEDUP_REMOVED lines=22> */
.L_x_78:
[----:B------:R-:W-:Y:S05]  /*3900*/  BSYNC.RECONVERGENT B3 ;  /* 0x0000000000037941 */ /* 0x000fea0003800200 */
.L_x_77:
[----:B------:R-:W-:Y:S01]  /*3910*/  DFMA R18, R8, -R20, R18 ;  /* 0x800000140812722b */ /* 0x000fe20000000012 */
[----:B------:R-:W-:-:S10]  /*3920*/  IADD3 R2, PT, PT, R2, 0x2, RZ ;  /* 0x0000000202027810 */ /* 0x000fd40007ffe0ff */
.L_x_58:
[----:B------:R-:W-:Y:S05]  /*3930*/  BSYNC.RECONVERGENT B2 ;  /* 0x0000000000027941 */ /* 0x000fea0003800200 */
.L_x_57:
[----:B------:R-:W-:-:S04]  /*3940*/  LOP3.LUT R0, R3, 0x1, RZ, 0xc0, !PT ;  /* 0x0000000103007812 */ /* 0x000fc800078ec0ff */
[----:B------:R-:W-:-:S13]  /*3950*/  ISETP.NE.U32.AND P0, PT, R0, 0x1, PT ;  /* 0x000000010000780c */ /* 0x000fda0003f05070 */
[----:B------:R-:W-:Y:S05]  /*3960*/  @P0 BRA `(.L_x_13) ;  /* 0x00000008004c0947 */ /* 0x000fea0003800000 */
[----:B------:R-:W0:Y:S08]  /*3970*/  LDC.64 R8, c[0x0][0x398] ;  /* 0x0000e600ff087b82 */ /* 0x000e300000000a00 */
[----:B------:R-:W1:Y:S08]  /*3980*/  LDC.64 R6, c[0x0][0x390] ;  /* 0x0000e400ff067b82 */ /* 0x000e700000000a00 */
[----:B------:R-:W2:Y:S01]  /*3990*/  LDC.64 R10, c[0x0][0x3a0] ;  /* 0x0000e800ff0a7b82 */ /* 0x000ea20000000a00 */
[----:B0-----:R-:W-:-:S06]  /*39a0*/  IMAD.WIDE.U32 R8, R2, 0x8, R8 ;  /* 0x0000000802087825 */ /* 0x001fcc00078e0008 */
[----:B------:R-:W3:Y:S01]  /*39b0*/  LDG.E.64 R8, desc[UR16][R8.64] ;  /* 0x0000001008087981 */ /* 0x000ee2000c1e1b00 */
[----:B-1----:R-:W-:-:S06]  /*39c0*/  IMAD.WIDE.U32 R6, R2, 0x8, R6 ;  /* 0x0000000802067825 */ /* 0x002fcc00078e0006 */
[----:B------:R-:W4:Y:S01]  /*39d0*/  LDG.E.64 R6, desc[UR16][R6.64] ;  /* 0x0000001006067981 */ /* 0x000f22000c1e1b00 */
[----:B--2---:R-:W-:-:S06]  /*39e0*/  IMAD.WIDE.U32 R10, R2, 0x8, R10 ;  /* 0x00000008020a7825 */ /* 0x004fcc00078e000a */
[----:B------:R-:W2:Y:S01]  /*39f0*/  LDG.E.64 R10, desc[UR16][R10.64] ;  /* 0x000000100a0a7981 */ /* 0x000ea2000c1e1b00 */
[----:B------:R-:W-:Y:S01]  /*3a00*/  UMOV UR4, 0x47ae147c ;  /* 0x47ae147c00047882 */ /* 0x000fe20000000000 */
[----:B------:R-:W-:Y:S01]  /*3a10*/  UMOV UR5, 0x3f847ae1 ;  /* 0x3f847ae100057882 */ /* 0x000fe20000000000 */
[----:B------:R-:W-:Y:S01]  /*3a20*/  BSSY.RECONVERGENT B2, `(.L_x_79) ;  /* 0x0000021000027945 */ /* 0x000fe20003800200 */
[----:B---3-5:R-:W-:Y:S02]  /*3a30*/  DADD R22, R40, -R8 ;  /* 0x0000000028167229 */ /* 0x028fe40000000808 */
[----:B----4-:R-:W-:-:S06]  /*3a40*/  DADD R26, R42, -R6 ;  /* 0x000000002a1a7229 */ /* 0x010fcc0000000806 */
[----:B------:R-:W-:Y:S02]  /*3a50*/  DMUL R12, R22, R22 ;  /* 0x00000016160c7228 */ /* 0x000fe40000000000 */
[----:B--2---:R-:W-:-:S06]  /*3a60*/  DADD R20, R38, -R10 ;  /* 0x0000000026147229 */ /* 0x004fcc000000080a */
[----:B------:R-:W-:Y:S01]  /*3a70*/  DFMA R12, R26, R26, R12 ;  /* 0x0000001a1a0c722b */ /* 0x000fe2000000000c */
[----:B------:R-:W-:Y:S01]  /*3a80*/  IMAD.MOV.U32 R10, RZ, RZ, 0x0 ;  /* 0x00000000ff0a7424 */ /* 0x000fe200078e00ff */
[----:B------:R-:W-:-:S06]  /*3a90*/  MOV R11, 0x3fd80000 ;  /* 0x3fd80000000b7802 */ /* 0x000fcc0000000f00 */
        /* <DEDUP_REMOVED lines=20> */
[----:B------:R-:W-:Y:S01]  /*3be0*/  MOV R16, 0x3c10 ;  /* 0x00003c1000107802 */ /* 0x000fe20000000f00 */
[----:B------:R-:W-:-:S07]  /*3bf0*/  IMAD.MOV.U32 R5, RZ, RZ, R33 ;  /* 0x000000ffff057224 */ /* 0x000fce00078e0021 */
[----:B------:R-:W-:Y:S05]  /*3c00*/  CALL.REL.NOINC `($__internal_2_$__cuda_sm20_dsqrt_rn_f64_mediumpath_v1) ;  /* 0x0000005400e07944 */ /* 0x000fea0003c00000 */
[----:B------:R-:W-:Y:S01]  /*3c10*/  IMAD.MOV.U32 R28, RZ, RZ, R6 ;  /* 0x000000ffff1c7224 */ /* 0x000fe200078e0006 */
[----:B------:R-:W-:-:S07]  /*3c20*/  MOV R29, R7 ;  /* 0x00000007001d7202 */ /* 0x000fce0000000f00 */
.L_x_80:
[----:B------:R-:W-:Y:S05]  /*3c30*/  BSYNC.RECONVERGENT B2 ;  /* 0x0000000000027941 */ /* 0x000fea0003800200 */
.L_x_79:
[----:B------:R-:W0:Y:S02]  /*3c40*/  LDC.64 R6, c[0x0][0x388] ;  /* 0x0000e200ff067b82 */ /* 0x000e240000000a00 */
[----:B0-----:R-:W-:-:S06]  /*3c50*/  IMAD.WIDE.U32 R6, R2, 0x8, R6 ;  /* 0x0000000802067825 */ /* 0x001fcc00078e0006 */
        /* <DEDUP_REMOVED lines=28> */
.L_x_82:
[----:B------:R-:W-:Y:S05]  /*3e20*/  BSYNC.RECONVERGENT B2 ;  /* 0x0000000000027941 */ /* 0x000fea0003800200 */
.L_x_81:
        /* <DEDUP_REMOVED lines=21> */
.L_x_84:
[----:B------:R-:W-:Y:S05]  /*3f80*/  BSYNC.RECONVERGENT B2 ;  /* 0x0000000000027941 */ /* 0x000fea0003800200 */
.L_x_83:
        /* <DEDUP_REMOVED lines=24> */
.L_x_86:
[----:B------:R-:W-:Y:S05]  /*4110*/  BSYNC.RECONVERGENT B2 ;  /* 0x0000000000027941 */ /* 0x000fea0003800200 */
.L_x_85:
        /* <DEDUP_REMOVED lines=22> */
.L_x_88:
[----:B------:R-:W-:Y:S05]  /*4280*/  BSYNC.RECONVERGENT B2 ;  /* 0x0000000000027941 */ /* 0x000fea0003800200 */
.L_x_87:
[----:B------:R-:W-:-:S11]  /*4290*/  DFMA R18, R8, -R30, R18 ;  /* 0x8000001e0812722b */ /* 0x000fd60000000012 */
.L_x_13:
[----:B------:R-:W-:Y:S05]  /*42a0*/  BSYNC.RECONVERGENT B0 ;  /* 0x0000000000007941 */ /* 0x000fea0003800200 */
.L_x_12:
[----:B------:R-:W0:Y:S01]  /*42b0*/  LDCU UR4, c[0x0][0x380] ;  /* 0x00007000ff0477ac */ /* 0x000e220008000800 */
[----:B------:R-:W-:Y:S01]  /*42c0*/  BSSY.RECONVERGENT B0, `(.L_x_89) ;  /* 0x000009b000007945 */ /* 0x000fe20003800200 */
[----:B0-----:R-:W-:-:S13]  /*42d0*/  ISETP.GE.AND P0, PT, R3, UR4, PT ;  /* 0x0000000403007c0c */ /* 0x001fda000bf06270 */
[----:B------:R-:W-:Y:S05]  /*42e0*/  @P0 BRA `(.L_x_90) ;  /* 0x0000000800600947 */ /* 0x000fea0003800000 */
[----:B------:R-:W-:Y:S01]  /*42f0*/  ISETP.NE.AND P0, PT, R4, R3, PT ;  /* 0x000000030400720c */ /* 0x000fe20003f05270 */
[----:B------:R-:W-:-:S12]  /*4300*/  BSSY.RECONVERGENT B2, `(.L_x_91) ;  /* 0x0000095000027945 */ /* 0x000fd80003800200 */
[----:B------:R-:W-:Y:S05]  /*4310*/  @!P0 BRA `(.L_x_92) ;  /* 0x00000008004c8947 */ /* 0x000fea0003800000 */
        /* <DEDUP_REMOVED lines=44> */
.L_x_94:
[----:B------:R-:W-:Y:S05]  /*45e0*/  BSYNC.RECONVERGENT B3 ;  /* 0x0000000000037941 */ /* 0x000fea0003800200 */
.L_x_93:
        /* <DEDUP_REMOVED lines=30> */
.L_x_96:
[----:B------:R-:W-:Y:S05]  /*47d0*/  BSYNC.RECONVERGENT B3 ;  /* 0x0000000000037941 */ /* 0x000fea0003800200 */
.L_x_95:
        /* <DEDUP_REMOVED lines=21> */
.L_x_98:
[----:B------:R-:W-:Y:S05]  /*4930*/  BSYNC.RECONVERGENT B3 ;  /* 0x0000000000037941 */ /* 0x000fea0003800200 */
.L_x_97:
        /* <DEDUP_REMOVED lines=24> */
.L_x_100:
[----:B------:R-:W-:Y:S05]  /*4ac0*/  BSYNC.RECONVERGENT B3 ;  /* 0x0000000000037941 */ /* 0x000fea0003800200 */
.L_x_99:
        /* <DEDUP_REMOVED lines=22> */
.L_x_102:
[----:B------:R-:W-:Y:S05]  /*4c30*/  BSYNC.RECONVERGENT B3 ;  /* 0x0000000000037941 */ /* 0x000fea0003800200 */
.L_x_101:
[----:B------:R-:W-:-:S11]  /*4c40*/  DFMA R18, R8, -R28, R18 ;  /* 0x8000001c0812722b */ /* 0x000fd60000000012 */
.L_x_92:
[----:B------:R-:W-:Y:S05]  /*4c50*/  BSYNC.RECONVERGENT B2 ;  /* 0x0000000000027941 */ /* 0x000fea0003800200 */
.L_x_91:
[----:B------:R-:W-:-:S07]  /*4c60*/  VIADD R3, R3, 0x1 ;  /* 0x0000000103037836 */ /* 0x000fce0000000000 */
.L_x_90:
[----:B------:R-:W-:Y:S05]  /*4c70*/  BSYNC.RECONVERGENT B0 ;  /* 0x0000000000007941 */ /* 0x000fea0003800200 */
.L_x_89:
[----:B------:R-:W0:Y:S01]  /*4c80*/  LDCU UR4, c[0x0][0x380] ;  /* 0x00007000ff0477ac */ /* 0x000e220008000800 */
[----:B------:R-:W-:Y:S01]  /*4c90*/  BSSY.RECONVERGENT B0, `(.L_x_103) ;  /* 0x0000400000007945 */ /* 0x000fe20003800200 */
[----:B0-----:R-:W-:-:S13]  /*4ca0*/  ISETP.GE.AND P0, PT, R3, UR4, PT ;  /* 0x0000000403007c0c */ /* 0x001fda000bf06270 */
[----:B------:R-:W-:Y:S05]  /*4cb0*/  @P0 BRA `(.L_x_104) ;  /* 0x0000003c00f40947 */ /* 0x000fea0003800000 */
[C---:B------:R-:W-:Y:S01]  /*4cc0*/  VIADD R0, R3.reuse, -UR4 ;  /* 0x8000000403007c36 */ /* 0x040fe20008000000 */
[----:B------:R-:W-:Y:S01]  /*4cd0*/  UMOV UR6, 0xf4deae16 ;  /* 0xf4deae1600067882 */ /* 0x000fe20000000000 */
[----:B------:R-:W-:Y:S01]  /*4ce0*/  UMOV UR7, 0x3dd25868 ;  /* 0x3dd2586800077882 */ /* 0x000fe20000000000 */
[----:B------:R-:W-:Y:S01]  /*4cf0*/  BSSY.RECONVERGENT B2, `(.L_x_105) ;  /* 0x0000246000027945 */ /* 0x000fe20003800200 */
[----:B-----5:R-:W-:Y:S01]  /*4d00*/  DMUL R36, R36, UR6 ;  /* 0x0000000624247c28 */ /* 0x020fe20008000000 */
[----:B------:R-:W-:Y:S02]  /*4d10*/  ISETP.GT.U32.AND P0, PT, R0, -0x4, PT ;  /* 0xfffffffc0000780c */ /* 0x000fe40003f04070 */
[----:B------:R-:W-:-:S11]  /*4d20*/  IADD3 R2, PT, PT, -R3, UR4, RZ ;  /* 0x0000000403027c10 */ /* 0x000fd6000fffe1ff */
[----:B------:R-:W-:Y:S05]  /*4d30*/  @P0 BRA `(.L_x_106) ;  /* 0x0000002400040947 */ /* 0x000fea0003800000 */
[----:B------:R-:W0:Y:S01]  /*4d40*/  LDCU.64 UR6, c[0x0][0x388] ;  /* 0x00007100ff0677ac */ /* 0x000e220008000a00 */
[----:B------:R-:W-:Y:S01]  /*4d50*/  MOV R6, 0x10 ;  /* 0x0000001000067802 */ /* 0x000fe20000000f00 */
[----:B------:R-:W-:Y:S01]  /*4d60*/  IMAD.MOV.U32 R7, RZ, RZ, 0x0 ;  /* 0x00000000ff077424 */ /* 0x000fe200078e00ff */
[----:B------:R-:W-:Y:S01]  /*4d70*/  LOP3.LUT R0, R2, 0xfffffffc, RZ, 0xc0, !PT ;  /* 0xfffffffc02007812 */ /* 0x000fe200078ec0ff */
[----:B------:R-:W1:Y:S02]  /*4d80*/  LDCU.128 UR8, c[0x0][0x390] ;  /* 0x00007200ff0877ac */ /* 0x000e640008000c00 */
[----:B------:R-:W-:Y:S01]  /*4d90*/  IMAD.WIDE.U32 R6, R3, 0x8, R6 ;  /* 0x0000000803067825 */ /* 0x000fe200078e0006 */
[----:B------:R-:W2:Y:S03]  /*4da0*/  LDCU.64 UR12, c[0x0][0x3a0] ;  /* 0x00007400ff0c77ac */ /* 0x000ea60008000a00 */
[----:B------:R-:W-:Y:S01]  /*4db0*/  IMAD.MOV R0, RZ, RZ, -R0 ;  /* 0x000000ffff007224 */ /* 0x000fe200078e0a00 */
[----:B0-----:R-:W-:-:S02]  /*4dc0*/  IADD3 R22, P2, PT, R6, UR6, RZ ;  /* 0x0000000606167c10 */ /* 0x001fc4000ff5e0ff */
[C---:B-1----:R-:W-:Y:S02]  /*4dd0*/  IADD3 R28, P0, PT, R6.reuse, UR8, RZ ;  /* 0x00000008061c7c10 */ /* 0x042fe4000ff1e0ff */
[C---:B------:R-:W-:Y:S02]  /*4de0*/  IADD3 R26, P1, PT, R6.reuse, UR10, RZ ;  /* 0x0000000a061a7c10 */ /* 0x040fe4000ff3e0ff */
[----:B--2---:R-:W-:Y:S02]  /*4df0*/  IADD3 R20, P3, PT, R6, UR12, RZ ;  /* 0x0000000c06147c10 */ /* 0x004fe4000ff7e0ff */
[C---:B------:R-:W-:Y:S02]  /*4e00*/  IADD3.X R29, PT, PT, R7.reuse, UR9, RZ, P0, !PT ;  /* 0x00000009071d7c10 */ /* 0x040fe400087fe4ff */
[C---:B------:R-:W-:Y:S02]  /*4e10*/  IADD3.X R27, PT, PT, R7.reuse, UR11, RZ, P1, !PT ;  /* 0x0000000b071b7c10 */ /* 0x040fe40008ffe4ff */
[----:B------:R-:W-:-:S02]  /*4e20*/  IADD3.X R23, PT, PT, R7, UR7, RZ, P2, !PT ;  /* 0x0000000707177c10 */ /* 0x000fc400097fe4ff */
[----:B------:R-:W-:-:S07]  /*4e30*/  IADD3.X R21, PT, PT, R7, UR13, RZ, P3, !PT ;  /* 0x0000000d07157c10 */ /* 0x000fce0009ffe4ff */
.L_x_147:
        /* <DEDUP_REMOVED lines=38> */
.L_x_108:
[----:B------:R-:W-:Y:S05]  /*50a0*/  BSYNC.RECONVERGENT B3 ;  /* 0x0000000000037941 */ /* 0x000fea0003800200 */
.L_x_107:
        /* <DEDUP_REMOVED lines=25> */
.L_x_110:
[----:B------:R-:W-:Y:S05]  /*5240*/  BSYNC.RECONVERGENT B3 ;  /* 0x0000000000037941 */ /* 0x000fea0003800200 */
.L_x_109:
        /* <DEDUP_REMOVED lines=21> */
.L_x_112:
[----:B------:R-:W-:Y:S05]  /*53a0*/  BSYNC.RECONVERGENT B3 ;  /* 0x0000000000037941 */ /* 0x000fea0003800200 */
.L_x_111:
        /* <DEDUP_REMOVED lines=24> */
.L_x_114:
[----:B------:R-:W-:Y:S05]  /*5530*/  BSYNC.RECONVERGENT B3 ;  /* 0x0000000000037941 */ /* 0x000fea0003800200 */
.L_x_113:
        /* <DEDUP_REMOVED lines=22> */
.L_x_116:
[----:B------:R-:W-:Y:S05]  /*56a0*/  BSYNC.RECONVERGENT B3 ;  /* 0x0000000000037941 */ /* 0x000fea0003800200 */
.L_x_115:
[----:B------:R-:W2:Y:S04]  /*56b0*/  LDG.E.64 R32, desc[UR16][R26.64+-0x8] ;  /* 0xfffff8101a207981 */ /* 0x000ea8000c1e1b00 */
[----:B------:R-:W3:Y:S04]  /*56c0*/  LDG.E.64 R46, desc[UR16][R28.64+-0x8] ;  /* 0xfffff8101c2e7981 */ /* 0x000ee8000c1e1b00 */
[----:B------:R-:W4:Y:S01]  /*56d0*/  LDG.E.64 R24, desc[UR16][R20.64+-0x8] ;  /* 0xfffff81014187981 */ /* 0x000f22000c1e1b00 */
[----:B------:R-:W-:Y:S01]  /*56e0*/  UMOV UR6, 0x47ae147c ;  /* 0x47ae147c00067882 */ /* 0x000fe20000000000 */
[----:B------:R-:W-:Y:S01]  /*56f0*/  UMOV UR7, 0x3f847ae1 ;  /* 0x3f847ae100077882 */ /* 0x000fe20000000000 */
[----:B------:R-:W-:Y:S01]  /*5700*/  IMAD.MOV.U32 R10, RZ, RZ, 0x0 ;  /* 0x00000000ff0a7424 */ /* 0x000fe200078e00ff */
[----:B------:R-:W-:Y:S01]  /*5710*/  DFMA R30, R8, -R54, R18 ;  /* 0x80000036081e722b */ /* 0x000fe20000000012 */
[----:B------:R-:W-:Y:S01]  /*5720*/  IMAD.MOV.U32 R11, RZ, RZ, 0x3fd80000 ;  /* 0x3fd80000ff0b7424 */ /* 0x000fe200078e00ff */
[----:B------:R-:W-:Y:S01]  /*5730*/  BSSY.RECONVERGENT B3, `(.L_x_117) ;  /* 0x0000020000037945 */ /* 0x000fe20003800200 */
        /* <DEDUP_REMOVED lines=31> */
.L_x_118:
[----:B------:R-:W-:Y:S05]  /*5930*/  BSYNC.RECONVERGENT B3 ;  /* 0x0000000000037941 */ /* 0x000fea0003800200 */
.L_x_117:
        /* <DEDUP_REMOVED lines=25> */
.L_x_120:
[----:B------:R-:W-:Y:S05]  /*5ad0*/  BSYNC.RECONVERGENT B3 ;  /* 0x0000000000037941 */ /* 0x000fea0003800200 */
.L_x_119:
        /* <DEDUP_REMOVED lines=21> */
.L_x_122:
[----:B------:R-:W-:Y:S05]  /*5c30*/  BSYNC.RECONVERGENT B3 ;  /* 0x0000000000037941 */ /* 0x000fea0003800200 */
.L_x_121:
        /* <DEDUP_REMOVED lines=24> */
.L_x_124:
[----:B------:R-:W-:Y:S05]  /*5dc0*/  BSYNC.RECONVERGENT B3 ;  /* 0x0000000000037941 */ /* 0x000fea0003800200 */
.L_x_123:
        /* <DEDUP_REMOVED lines=22> */
.L_x_126:
[----:B------:R-:W-:Y:S05]  /*5f30*/  BSYNC.RECONVERGENT B3 ;  /* 0x0000000000037941 */ /* 0x000fea0003800200 */
.L_x_125:
[----:B------:R-:W2:Y:S04]  /*5f40*/  LDG.E.64 R24, desc[UR16][R26.64] ;  /* 0x000000101a187981 */ /* 0x000ea8000c1e1b00 */
[----:B------:R-:W3:Y:S04]  /*5f50*/  LDG.E.64 R34, desc[UR16][R28.64] ;  /* 0x000000101c227981 */ /* 0x000ee8000c1e1b00 */
[----:B------:R-:W4:Y:S01]  /*5f60*/  LDG.E.64 R18, desc[UR16][R20.64] ;  /* 0x0000001014127981 */ /* 0x000f22000c1e1b00 */
[----:B------:R-:W-:Y:S01]  /*5f70*/  UMOV UR6, 0x47ae147c ;  /* 0x47ae147c00067882 */ /* 0x000fe20000000000 */
[----:B------:R-:W-:Y:S01]  /*5f80*/  UMOV UR7, 0x3f847ae1 ;  /* 0x3f847ae100077882 */ /* 0x000fe20000000000 */
[----:B------:R-:W-:Y:S01]  /*5f90*/  IMAD.MOV.U32 R10, RZ, RZ, 0x0 ;  /* 0x00000000ff0a7424 */ /* 0x000fe200078e00ff */
[----:B------:R-:W-:Y:S01]  /*5fa0*/  MOV R11, 0x3fd80000 ;  /* 0x3fd80000000b7802 */ /* 0x000fe20000000f00 */
[----:B------:R-:W-:Y:S01]  /*5fb0*/  DFMA R30, R8, -R54, R30 ;  /* 0x80000036081e722b */ /* 0x000fe2000000001e */
        /* <DEDUP_REMOVED lines=32> */
.L_x_128:
[----:B------:R-:W-:Y:S05]  /*61c0*/  BSYNC.RECONVERGENT B3 ;  /* 0x0000000000037941 */ /* 0x000fea0003800200 */
.L_x_127:
        /* <DEDUP_REMOVED lines=25> */
.L_x_130:
[----:B------:R-:W-:Y:S05]  /*6360*/  BSYNC.RECONVERGENT B3 ;  /* 0x0000000000037941 */ /* 0x000fea0003800200 */
.L_x_129:
        /* <DEDUP_REMOVED lines=21> */
.L_x_132:
[----:B------:R-:W-:Y:S05]  /*64c0*/  BSYNC.RECONVERGENT B3 ;  /* 0x0000000000037941 */ /* 0x000fea0003800200 */
.L_x_131:
        /* <DEDUP_REMOVED lines=24> */
.L_x_134:
[----:B------:R-:W-:Y:S05]  /*6650*/  BSYNC.RECONVERGENT B3 ;  /* 0x0000000000037941 */ /* 0x000fea0003800200 */
.L_x_133:
        /* <DEDUP_REMOVED lines=22> */
.L_x_136:
[----:B------:R-:W-:Y:S05]  /*67c0*/  BSYNC.RECONVERGENT B3 ;  /* 0x0000000000037941 */ /* 0x000fea0003800200 */
.L_x_135:
        /* <DEDUP_REMOVED lines=40> */
.L_x_138:
[----:B------:R-:W-:Y:S05]  /*6a50*/  BSYNC.RECONVERGENT B3 ;  /* 0x0000000000037941 */ /* 0x000fea0003800200 */
.L_x_137:
        /* <DEDUP_REMOVED lines=25> */
.L_x_140:
[----:B------:R-:W-:Y:S05]  /*6bf0*/  BSYNC.RECONVERGENT B3 ;  /* 0x0000000000037941 */ /* 0x000fea0003800200 */
.L_x_139:
        /* <DEDUP_REMOVED lines=23> */
.L_x_142:
[----:B------:R-:W-:Y:S05]  /*6d70*/  BSYNC.RECONVERGENT B3 ;  /* 0x0000000000037941 */ /* 0x000fea0003800200 */
.L_x_141:
        /* <DEDUP_REMOVED lines=22> */
.L_x_144:
[----:B------:R-:W-:Y:S05]  /*6ee0*/  BSYNC.RECONVERGENT B3 ;  /* 0x0000000000037941 */ /* 0x000fea0003800200 */
.L_x_143:
        /* <DEDUP_REMOVED lines=24> */
.L_x_146:
[----:B------:R-:W-:Y:S05]  /*7070*/  BSYNC.RECONVERGENT B3 ;  /* 0x0000000000037941 */ /* 0x000fea0003800200 */
.L_x_145:
[----:B------:R-:W-:Y:S01]  /*7080*/  VIADD R0, R0, 0x4 ;  /* 0x0000000400007836 */ /* 0x000fe20000000000 */
[----:B------:R-:W-:Y:S01]  /*7090*/  IADD3 R26, P2, PT, R26, 0x20, RZ ;  /* 0x000000201a1a7810 */ /* 0x000fe20007f5e0ff */
[----:B------:R-:W-:Y:S01]  /*70a0*/  DFMA R18, R6, -R46, R30 ;  /* 0x8000002e0612722b */ /* 0x000fe2000000001e */
[----:B------:R-:W-:Y:S01]  /*70b0*/  IADD3 R22, P3, PT, R22, 0x20, RZ ;  /* 0x0000002016167810 */ /* 0x000fe20007f7e0ff */
[----:B------:R-:W-:Y:S01]  /*70c0*/  VIADD R3, R3, 0x4 ;  /* 0x0000000403037836 */ /* 0x000fe20000000000 */
[----:B------:R-:W-:Y:S01]  /*70d0*/  ISETP.NE.AND P0, PT, R0, RZ, PT ;  /* 0x000000ff0000720c */ /* 0x000fe20003f05270 */
[----:B------:R-:W-:Y:S01]  /*70e0*/  IMAD.X R27, RZ, RZ, R27, P2 ;  /* 0x000000ffff1b7224 */ /* 0x000fe200010e061b */
[----:B------:R-:W-:Y:S01]  /*70f0*/  IADD3 R28, P1, PT, R28, 0x20, RZ ;  /* 0x000000201c1c7810 */ /* 0x000fe20007f3e0ff */
[----:B------:R-:W-:Y:S01]  /*7100*/  IMAD.X R23, RZ, RZ, R23, P3 ;  /* 0x000000ffff177224 */ /* 0x000fe200018e0617 */
[----:B------:R-:W-:Y:S02]  /*7110*/  IADD3 R20, P4, PT, R20, 0x20, RZ ;  /* 0x0000002014147810 */ /* 0x000fe40007f9e0ff */
[----:B------:R-:W-:-:S02]  /*7120*/  IADD3.X R29, PT, PT, RZ, R29, RZ, P1, !PT ;  /* 0x0000001dff1d7210 */ /* 0x000fc40000ffe4ff */
[----:B------:R-:W-:-:S05]  /*7130*/  IADD3.X R21, PT, PT, RZ, R21, RZ, P4, !PT ;  /* 0x00000015ff157210 */ /* 0x000fca00027fe4ff */
[----:B------:R-:W-:Y:S05]  /*7140*/  @P0 BRA `(.L_x_147) ;  /* 0xffffffdc003c0947 */ /* 0x000fea000383ffff */
.L_x_106:
[----:B------:R-:W-:Y:S05]  /*7150*/  BSYNC.RECONVERGENT B2 ;  /* 0x0000000000027941 */ /* 0x000fea0003800200 */
.L_x_105:
        /* <DEDUP_REMOVED lines=19> */
[----:B---3--:R-:W-:Y:S02]  /*7290*/  DADD R32, R40, -R32 ;  /* 0x0000000028207229 */ /* 0x008fe40000000820 */
        /* <DEDUP_REMOVED lines=29> */
.L_x_151:
[----:B------:R-:W-:Y:S05]  /*7470*/  BSYNC.RECONVERGENT B3 ;  /* 0x0000000000037941 */ /* 0x000fea0003800200 */
.L_x_150:
[----:B------:R-:W0:Y:S02]  /*7480*/  LDC.64 R28, c[0x0][0x388] ;  /* 0x0000e200ff1c7b82 */ /* 0x000e240000000a00 */
[----:B0-----:R-:W-:-:S05]  /*7490*/  IMAD.WIDE.U32 R28, R3, 0x8, R28 ;  /* 0x00000008031c7825 */ /* 0x001fca00078e001c */
        /* <DEDUP_REMOVED lines=25> */
.L_x_153:
[----:B------:R-:W-:Y:S05]  /*7630*/  BSYNC.RECONVERGENT B3 ;  /* 0x0000000000037941 */ /* 0x000fea0003800200 */
.L_x_152:
        /* <DEDUP_REMOVED lines=21> */
.L_x_155:
[----:B------:R-:W-:Y:S05]  /*7790*/  BSYNC.RECONVERGENT B3 ;  /* 0x0000000000037941 */ /* 0x000fea0003800200 */
.L_x_154:
        /* <DEDUP_REMOVED lines=24> */
.L_x_157:
[----:B------:R-:W-:Y:S05]  /*7920*/  BSYNC.RECONVERGENT B3 ;  /* 0x0000000000037941 */ /* 0x000fea0003800200 */
.L_x_156:
        /* <DEDUP_REMOVED lines=22> */
.L_x_159:
[----:B------:R-:W-:Y:S05]  /*7a90*/  BSYNC.RECONVERGENT B3 ;  /* 0x0000000000037941 */ /* 0x000fea0003800200 */
.L_x_158:
        /* <DEDUP_REMOVED lines=41> */
.L_x_161:
[----:B------:R-:W-:Y:S05]  /*7d30*/  BSYNC.RECONVERGENT B3 ;  /* 0x0000000000037941 */ /* 0x000fea0003800200 */
.L_x_160:
        /* <DEDUP_REMOVED lines=24> */
.L_x_163:
[----:B------:R-:W-:Y:S05]  /*7ec0*/  BSYNC.RECONVERGENT B3 ;  /* 0x0000000000037941 */ /* 0x000fea0003800200 */
.L_x_162:
        /* <DEDUP_REMOVED lines=21> */
.L_x_165:
[----:B------:R-:W-:Y:S05]  /*8020*/  BSYNC.RECONVERGENT B3 ;  /* 0x0000000000037941 */ /* 0x000fea0003800200 */
.L_x_164:
        /* <DEDUP_REMOVED lines=24> */
.L_x_167:
[----:B------:R-:W-:Y:S05]  /*81b0*/  BSYNC.RECONVERGENT B3 ;  /* 0x0000000000037941 */ /* 0x000fea0003800200 */
.L_x_166:
        /* <DEDUP_REMOVED lines=22> */
.L_x_169:
[----:B------:R-:W-:Y:S05]  /*8320*/  BSYNC.RECONVERGENT B3 ;  /* 0x0000000000037941 */ /* 0x000fea0003800200 */
.L_x_168:
[----:B------:R-:W-:Y:S01]  /*8330*/  DFMA R18, R8, -R22, R18 ;  /* 0x800000160812722b */ /* 0x000fe20000000012 */
[----:B------:R-:W-:-:S10]  /*8340*/  IADD3 R3, PT, PT, R3, 0x2, RZ ;  /* 0x0000000203037810 */ /* 0x000fd40007ffe0ff */
.L_x_149:
[----:B------:R-:W-:Y:S05]  /*8350*/  BSYNC.RECONVERGENT B2 ;  /* 0x0000000000027941 */ /* 0x000fea0003800200 */
.L_x_148:
        /* <DEDUP_REMOVED lines=15> */
[----:B---3--:R-:W-:Y:S02]  /*8450*/  DADD R40, R40, -R8 ;  /* 0x0000000028287229 */ /* 0x008fe40000000808 */
        /* <DEDUP_REMOVED lines=31> */
.L_x_171:
[----:B------:R-:W-:Y:S05]  /*8650*/  BSYNC.RECONVERGENT B2 ;  /* 0x0000000000027941 */ /* 0x000fea0003800200 */
.L_x_170:
[----:B------:R-:W0:Y:S02]  /*8660*/  LDC.64 R6, c[0x0][0x388] ;  /* 0x0000e200ff067b82 */ /* 0x000e240000000a00 */
[----:B0-----:R-:W-:-:S06]  /*8670*/  IMAD.WIDE.U32 R2, R3, 0x8, R6 ;  /* 0x0000000803027825 */ /* 0x001fcc00078e0006 */
        /* <DEDUP_REMOVED lines=25> */
.L_x_173:
[----:B------:R-:W-:Y:S05]  /*8810*/  BSYNC.RECONVERGENT B2 ;  /* 0x0000000000027941 */ /* 0x000fea0003800200 */
.L_x_172:
        /* <DEDUP_REMOVED lines=21> */
.L_x_175:
[----:B------:R-:W-:Y:S05]  /*8970*/  BSYNC.RECONVERGENT B2 ;  /* 0x0000000000027941 */ /* 0x000fea0003800200 */
.L_x_174:
        /* <DEDUP_REMOVED lines=24> */
.L_x_177:
[----:B------:R-:W-:Y:S05]  /*8b00*/  BSYNC.RECONVERGENT B2 ;  /* 0x0000000000027941 */ /* 0x000fea0003800200 */
.L_x_176:
        /* <DEDUP_REMOVED lines=22> */
.L_x_179:
[----:B------:R-:W-:Y:S05]  /*8c70*/  BSYNC.RECONVERGENT B2 ;  /* 0x0000000000027941 */ /* 0x000fea0003800200 */
.L_x_178:
[----:B------:R-:W-:-:S11]  /*8c80*/  DFMA R18, R8, -R2, R18 ;  /* 0x800000020812722b */ /* 0x000fd60000000012 */
.L_x_104:
[----:B------:R-:W-:Y:S05]  /*8c90*/  BSYNC.RECONVERGENT B0 ;  /* 0x0000000000007941 */ /* 0x000fea0003800200 */
.L_x_103:
[----:B------:R-:W0:Y:S08]  /*8ca0*/  LDC.64 R2, c[0x0][0x3a8] ;  /* 0x0000ea00ff027b82 */ /* 0x000e300000000a00 */
[----:B------:R-:W1:Y:S08]  /*8cb0*/  LDC.64 R6, c[0x0][0x3b0] ;  /* 0x0000ec00ff067b82 */ /* 0x000e700000000a00 */
[----:B------:R-:W2:Y:S01]  /*8cc0*/  LDC.64 R8, c[0x0][0x3b8] ;  /* 0x0000ee00ff087b82 */ /* 0x000ea20000000a00 */
[----:B0-----:R-:W-:-:S05]  /*8cd0*/  IMAD.WIDE R2, R4, 0x8, R2 ;  /* 0x0000000804027825 */ /* 0x001fca00078e0202 */
[----:B------:R-:W-:Y:S01]  /*8ce0*/  STG.E.64 desc[UR16][R2.64], R44 ;  /* 0x0000002c02007986 */ /* 0x000fe2000c101b10 */
[----:B-1----:R-:W-:-:S05]  /*8cf0*/  IMAD.WIDE R6, R4, 0x8, R6 ;  /* 0x0000000804067825 */ /* 0x002fca00078e0206 */
[----:B------:R-:W-:Y:S01]  /*8d00*/  STG.E.64 desc[UR16][R6.64], R24 ;  /* 0x0000001806007986 */ /* 0x000fe2000c101b10 */
[----:B--2---:R-:W-:-:S05]  /*8d10*/  IMAD.WIDE R4, R4, 0x8, R8 ;  /* 0x0000000804047825 */ /* 0x004fca00078e0208 */
[----:B------:R-:W-:Y:S01]  /*8d20*/  STG.E.64 desc[UR16][R4.64], R18 ;  /* 0x0000001204007986 */ /* 0x000fe2000c101b10 */
[----:B------:R-:W-:Y:S05]  /*8d30*/  EXIT ;  /* 0x000000000000794d */ /* 0x000fea0003800000 */
        .weak           $__internal_1_$__cuda_sm20_div_rn_f64_full
        .type           $__internal_1_$__cuda_sm20_div_rn_f64_full,@function
        .size           $__internal_1_$__cuda_sm20_div_rn_f64_full,($__internal_2_$__cuda_sm20_dsqrt_rn_f64_mediumpath_v1 - $__internal_1_$__cuda_sm20_div_rn_f64_full)
$__internal_1_$__cuda_sm20_div_rn_f64_full:
[----:B------:R-:W-:Y:S01]  /*8d40*/  IMAD.MOV.U32 R17, RZ, RZ, R5 ;  /* 0x000000ffff117224 */ /* 0x000fe200078e0005 */
[----:B------:R-:W-:Y:S01]  /*8d50*/  FSETP.GEU.AND P0, PT, |R7|, 1.469367938527859385e-39, PT ;  /* 0x001000000700780b */ /* 0x000fe20003f0e200 */
[----:B------:R-:W-:Y:S01]  /*8d60*/  IMAD.MOV.U32 R13, RZ, RZ, R7 ;  /* 0x000000ffff0d7224 */ /* 0x000fe200078e0007 */
[----:B------:R-:W-:Y:S01]  /*8d70*/  MOV R12, R8 ;  /* 0x00000008000c7202 */ /* 0x000fe20000000f00 */
[----:B------:R-:W-:Y:S01]  /*8d80*/  IMAD.MOV.U32 R16, RZ, RZ, R10 ;  /* 0x000000ffff107224 */ /* 0x000fe200078e000a */
[----:B------:R-:W-:Y:S01]  /*8d90*/  FSETP.GEU.AND P2, PT, |R17|, 1.469367938527859385e-39, PT ;  /* 0x001000001100780b */ /* 0x000fe20003f4e200 */
[----:B------:R-:W-:Y:S01]  /*8da0*/  IMAD.MOV.U32 R14, RZ, RZ, R8 ;  /* 0x000000ffff0e7224 */ /* 0x000fe200078e0008 */
[----:B------:R-:W-:Y:S01]  /*8db0*/  LOP3.LUT R9, R7, 0x800fffff, RZ, 0xc0, !PT ;  /* 0x800fffff07097812 */ /* 0x000fe200078ec0ff */
[----:B------:R-:W-:Y:S01]  /*8dc0*/  IMAD.MOV.U32 R50, RZ, RZ, R16 ;  /* 0x000000ffff327224 */ /* 0x000fe200078e0010 */
[----:B------:R-:W-:Y:S01]  /*8dd0*/  LOP3.LUT R5, R17, 0x7ff00000, RZ, 0xc0, !PT ;  /* 0x7ff0000011057812 */ /* 0x000fe200078ec0ff */
[----:B------:R-:W-:Y:S01]  /*8de0*/  BSSY.RECONVERGENT B1, `(.L_x_180) ;  /* 0x0000056000017945 */ /* 0x000fe20003800200 */
[----:B------:R-:W-:-:S02]  /*8df0*/  LOP3.LUT R15, R9, 0x3ff00000, RZ, 0xfc, !PT ;  /* 0x3ff00000090f7812 */ /* 0x000fc400078efcff */
[----:B------:R-:W-:Y:S01]  /*8e00*/  MOV R48, 0x1 ;  /* 0x0000000100307802 */ /* 0x000fe20000000f00 */
[----:B------:R-:W-:-:S04]  /*8e10*/  @!P0 DMUL R14, R12, 8.98846567431157953865e+307 ;  /* 0x7fe000000c0e8828 */ /* 0x000fc80000000000 */
[----:B------:R-:W-:Y:S02]  /*8e20*/  @!P2 LOP3.LUT R10, R13, 0x7ff00000, RZ, 0xc0, !PT ;  /* 0x7ff000000d0aa812 */ /* 0x000fe400078ec0ff */
[----:B------:R-:W0:Y:S02]  /*8e30*/  MUFU.RCP64H R49, R15 ;  /* 0x0000000f00317308 */ /* 0x000e240000001800 */
[----:B------:R-:W-:Y:S02]  /*8e40*/  @!P2 ISETP.GE.U32.AND P3, PT, R5, R10, PT ;  /* 0x0000000a0500a20c */ /* 0x000fe40003f66070 */
[----:B------:R-:W-:Y:S02]  /*8e50*/  LOP3.LUT R10, R7, 0x7ff00000, RZ, 0xc0, !PT ;  /* 0x7ff00000070a7812 */ /* 0x000fe400078ec0ff */
[----:B------:R-:W-:Y:S02]  /*8e60*/  MOV R7, 0x1ca00000 ;  /* 0x1ca0000000077802 */ /* 0x000fe40000000f00 */
[----:B------:R-:W-:-:S02]  /*8e70*/  ISETP.GE.U32.AND P1, PT, R5, R10, PT ;  /* 0x0000000a0500720c */ /* 0x000fc40003f26070 */
[C---:B------:R-:W-:Y:S02]  /*8e80*/  @!P2 SEL R8, R7.reuse, 0x63400000, !P3 ;  /* 0x634000000708a807 */ /* 0x040fe40005800000 */
[----:B------:R-:W-:Y:S02]  /*8e90*/  SEL R9, R7, 0x63400000, !P1 ;  /* 0x6340000007097807 */ /* 0x000fe40004800000 */
[--C-:B------:R-:W-:Y:S02]  /*8ea0*/  @!P2 LOP3.LUT R8, R8, 0x80000000, R17.reuse, 0xf8, !PT ;  /* 0x800000000808a812 */ /* 0x100fe400078ef811 */
[----:B------:R-:W-:Y:S02]  /*8eb0*/  LOP3.LUT R51, R9, 0x800fffff, R17, 0xf8, !PT ;  /* 0x800fffff09337812 */ /* 0x000fe400078ef811 */
[----:B------:R-:W-:Y:S01]  /*8ec0*/  @!P2 LOP3.LUT R9, R8, 0x100000, RZ, 0xfc, !PT ;  /* 0x001000000809a812 */ /* 0x000fe200078efcff */
[----:B------:R-:W-:Y:S01]  /*8ed0*/  @!P2 IMAD.MOV.U32 R8, RZ, RZ, RZ ;  /* 0x000000ffff08a224 */ /* 0x000fe200078e00ff */
[----:B------:R-:W-:-:S05]  /*8ee0*/  @!P0 LOP3.LUT R10, R15, 0x7ff00000, RZ, 0xc0, !PT ;  /* 0x7ff000000f0a8812 */ /* 0x000fca00078ec0ff */
        /* <DEDUP_REMOVED lines=12> */
[----:B------:R-:W-:Y:S02]  /*8fb0*/  ISETP.GT.U32.AND P0, PT, R9, 0x7feffffe, PT ;  /* 0x7feffffe0900780c */ /* 0x000fe40003f04070 */
[----:B------:R-:W-:-:S04]  /*8fc0*/  IADD3 R9, PT, PT, R10, -0x1, RZ ;  /* 0xffffffff0a097810 */ /* 0x000fc80007ffe0ff */
[----:B------:R-:W-:-:S13]  /*8fd0*/  ISETP.GT.U32.OR P0, PT, R9, 0x7feffffe, P0 ;  /* 0x7feffffe0900780c */ /* 0x000fda0000704470 */
[----:B------:R-:W-:Y:S05]  /*8fe0*/  @P0 BRA `(.L_x_181) ;  /* 0x0000000000740947 */ /* 0x000fea0003800000 */
[----:B------:R-:W-:-:S04]  /*8ff0*/  LOP3.LUT R8, R13, 0x7ff00000, RZ, 0xc0, !PT ;  /* 0x7ff000000d087812 */ /* 0x000fc800078ec0ff */
[CC--:B------:R-:W-:Y:S02]  /*9000*/  ISETP.GE.U32.AND P0, PT, R5.reuse, R8.reuse, PT ;  /* 0x000000080500720c */ /* 0x0c0fe40003f06070 */
[----:B------:R-:W-:Y:S02]  /*9010*/  VIADDMNMX R5, R5, -R8, 0xb9600000, !PT ;  /* 0xb960000005057446 */ /* 0x000fe40007800908 */
[----:B------:R-:W-:Y:S02]  /*9020*/  SEL R8, R7, 0x63400000, !P0 ;  /* 0x6340000007087807 */ /* 0x000fe40004000000 */
[----:B------:R-:W-:-:S05]  /*9030*/  VIMNMX R5, PT, PT, R5, 0x46a00000, PT ;  /* 0x46a0000005057848 */ /* 0x000fca0003fe0100 */
[----:B------:R-:W-:Y:S01]  /*9040*/  IMAD.IADD R7, R5, 0x1, -R8 ;  /* 0x0000000105077824 */ /* 0x000fe200078e0a08 */
[----:B------:R-:W-:-:S03]  /*9050*/  MOV R8, RZ ;  /* 0x000000ff00087202 */ /* 0x000fc60000000f00 */
[----:B------:R-:W-:-:S06]  /*9060*/  VIADD R9, R7, 0x7fe00000 ;  /* 0x7fe0000007097836 */ /* 0x000fcc0000000000 */
        /* <DEDUP_REMOVED lines=10> */
[----:B------:R-:W-:Y:S01]  /*9110*/  MOV R10, RZ ;  /* 0x000000ff000a7202 */ /* 0x000fe20000000f00 */
[----:B------:R-:W-:Y:S01]  /*9120*/  DMUL.RP R8, R48, R8 ;  /* 0x0000000830087228 */ /* 0x000fe20000008000 */
[----:B------:R-:W-:-:S04]  /*9130*/  IADD3 R7, PT, PT, -R7, -0x43300000, RZ ;  /* 0xbcd0000007077810 */ /* 0x000fc80007ffe1ff */
[----:B------:R-:W-:-:S05]  /*9140*/  DFMA R10, R52, -R10, R48 ;  /* 0x8000000a340a722b */ /* 0x000fca0000000030 */
[----:B------:R-:W-:-:S05]  /*9150*/  LOP3.LUT R5, R9, R5, RZ, 0x3c, !PT ;  /* 0x0000000509057212 */ /* 0x000fca00078e3cff */
[----:B------:R-:W-:-:S04]  /*9160*/  FSETP.NEU.AND P0, PT, |R11|, R7, PT ;  /* 0x000000070b00720b */ /* 0x000fc80003f0d200 */
[----:B------:R-:W-:Y:S02]  /*9170*/  FSEL R8, R8, R52, !P0 ;  /* 0x0000003408087208 */ /* 0x000fe40004000000 */
[----:B------:R-:W-:-:S03]  /*9180*/  FSEL R9, R5, R53, !P0 ;  /* 0x0000003505097208 */ /* 0x000fc60004000000 */
[----:B------:R-:W-:Y:S02]  /*9190*/  IMAD.MOV.U32 R52, RZ, RZ, R8 ;  /* 0x000000ffff347224 */ /* 0x000fe400078e0008 */
[----:B------:R-:W-:Y:S01]  /*91a0*/  IMAD.MOV.U32 R53, RZ, RZ, R9 ;  /* 0x000000ffff357224 */ /* 0x000fe200078e0009 */
[----:B------:R-:W-:Y:S06]  /*91b0*/  BRA `(.L_x_182) ;  /* 0x0000000000607947 */ /* 0x000fec0003800000 */
.L_x_181:
[----:B------:R-:W-:-:S14]  /*91c0*/  DSETP.NAN.AND P0, PT, R16, R16, PT ;  /* 0x000000101000722a */ /* 0x000fdc0003f08000 */
[----:B------:R-:W-:Y:S05]  /*91d0*/  @P0 BRA `(.L_x_183) ;  /* 0x00000000004c0947 */ /* 0x000fea0003800000 */
[----:B------:R-:W-:-:S14]  /*91e0*/  DSETP.NAN.AND P0, PT, R12, R12, PT ;  /* 0x0000000c0c00722a */ /* 0x000fdc0003f08000 */
[----:B------:R-:W-:Y:S05]  /*91f0*/  @P0 BRA `(.L_x_184) ;  /* 0x0000000000340947 */ /* 0x000fea0003800000 */
[----:B------:R-:W-:Y:S01]  /*9200*/  ISETP.NE.AND P0, PT, R8, R10, PT ;  /* 0x0000000a0800720c */ /* 0x000fe20003f05270 */
[----:B------:R-:W-:Y:S01]  /*9210*/  IMAD.MOV.U32 R53, RZ, RZ, -0x80000 ;  /* 0xfff80000ff357424 */ /* 0x000fe200078e00ff */
[----:B------:R-:W-:-:S11]  /*9220*/  MOV R52, 0x0 ;  /* 0x0000000000347802 */ /* 0x000fd60000000f00 */
[----:B------:R-:W-:Y:S05]  /*9230*/  @!P0 BRA `(.L_x_182) ;  /* 0x0000000000408947 */ /* 0x000fea0003800000 */
[----:B------:R-:W-:Y:S02]  /*9240*/  ISETP.NE.AND P0, PT, R8, 0x7ff00000, PT ;  /* 0x7ff000000800780c */ /* 0x000fe40003f05270 */
[----:B------:R-:W-:Y:S02]  /*9250*/  LOP3.LUT R5, R17, 0x80000000, R13, 0x48, !PT ;  /* 0x8000000011057812 */ /* 0x000fe400078e480d */
[----:B------:R-:W-:-:S13]  /*9260*/  ISETP.EQ.OR P0, PT, R10, RZ, !P0 ;  /* 0x000000ff0a00720c */ /* 0x000fda0004702670 */
[----:B------:R-:W-:Y:S01]  /*9270*/  @P0 LOP3.LUT R7, R5, 0x7ff00000, RZ, 0xfc, !PT ;  /* 0x7ff0000005070812 */ /* 0x000fe200078efcff */
[----:B------:R-:W-:Y:S01]  /*9280*/  @!P0 IMAD.MOV.U32 R52, RZ, RZ, RZ ;  /* 0x000000ffff348224 */ /* 0x000fe200078e00ff */
[----:B------:R-:W-:Y:S01]  /*9290*/  @!P0 MOV R53, R5 ;  /* 0x0000000500358202 */ /* 0x000fe20000000f00 */
[----:B------:R-:W-:Y:S02]  /*92a0*/  @P0 IMAD.MOV.U32 R52, RZ, RZ, RZ ;  /* 0x000000ffff340224 */ /* 0x000fe400078e00ff */
[----:B------:R-:W-:Y:S01]  /*92b0*/  @P0 IMAD.MOV.U32 R53, RZ, RZ, R7 ;  /* 0x000000ffff350224 */ /* 0x000fe200078e0007 */
[----:B------:R-:W-:Y:S06]  /*92c0*/  BRA `(.L_x_182) ;  /* 0x00000000001c7947 */ /* 0x000fec0003800000 */
.L_x_184:
[----:B------:R-:W-:Y:S02]  /*92d0*/  LOP3.LUT R5, R13, 0x80000, RZ, 0xfc, !PT ;  /* 0x000800000d057812 */ /* 0x000fe400078efcff */
[----:B------:R-:W-:-:S03]  /*92e0*/  MOV R52, R12 ;  /* 0x0000000c00347202 */ /* 0x000fc60000000f00 */
[----:B------:R-:W-:Y:S01]  /*92f0*/  IMAD.MOV.U32 R53, RZ, RZ, R5 ;  /* 0x000000ffff357224 */ /* 0x000fe200078e0005 */
[----:B------:R-:W-:Y:S06]  /*9300*/  BRA `(.L_x_182) ;  /* 0x00000000000c7947 */ /* 0x000fec0003800000 */
.L_x_183:
[----:B------:R-:W-:Y:S01]  /*9310*/  LOP3.LUT R5, R17, 0x80000, RZ, 0xfc, !PT ;  /* 0x0008000011057812 */ /* 0x000fe200078efcff */
[----:B------:R-:W-:-:S03]  /*9320*/  IMAD.MOV.U32 R52, RZ, RZ, R16 ;  /* 0x000000ffff347224 */ /* 0x000fc600078e0010 */
[----:B------:R-:W-:-:S07]  /*9330*/  MOV R53, R5 ;  /* 0x0000000500357202 */ /* 0x000fce0000000f00 */
.L_x_182:
[----:B------:R-:W-:Y:S05]  /*9340*/  BSYNC.RECONVERGENT B1 ;  /* 0x0000000000017941 */ /* 0x000fea0003800200 */
.L_x_180:
[----:B------:R-:W-:Y:S02]  /*9350*/  HFMA2 R7, -RZ, RZ, 0, 0 ;  /* 0x00000000ff077431 */ /* 0x000fe400000001ff */
[----:B------:R-:W-:Y:S02]  /*9360*/  IMAD.MOV.U32 R8, RZ, RZ, R52 ;  /* 0x000000ffff087224 */ /* 0x000fe400078e0034 */
[----:B------:R-:W-:Y:S01]  /*9370*/  IMAD.MOV.U32 R9, RZ, RZ, R53 ;  /* 0x000000ffff097224 */ /* 0x000fe200078e0035 */
[----:B------:R-:W-:Y:S06]  /*9380*/  RET.REL.NODEC R6 `(_Z21compute_forces_kerneliPdS_S_S_S_S_S_) ;  /* 0xffffff6c061c7950 */ /* 0x000fec0003c3ffff */
        .weak           $__internal_2_$__cuda_sm20_dsqrt_rn_f64_mediumpath_v1
        .type           $__internal_2_$__cuda_sm20_dsqrt_rn_f64_mediumpath_v1,@function
        .size           $__internal_2_$__cuda_sm20_dsqrt_rn_f64_mediumpath_v1,(.L_x_192 - $__internal_2_$__cuda_sm20_dsqrt_rn_f64_mediumpath_v1)
$__internal_2_$__cuda_sm20_dsqrt_rn_f64_mediumpath_v1:
[----:B------:R-:W-:Y:S01]  /*9390*/  ISETP.GE.U32.AND P0, PT, R8, -0x3400000, PT ;  /* 0xfcc000000800780c */ /* 0x000fe20003f06070 */
[----:B------:R-:W-:Y:S01]  /*93a0*/  BSSY.RECONVERGENT B1, `(.L_x_185) ;  /* 0x0000028000017945 */ /* 0x000fe20003800200 */
[----:B------:R-:W-:Y:S01]  /*93b0*/  MOV R13, R11 ;  /* 0x0000000b000d7202 */ /* 0x000fe20000000f00 */
[----:B------:R-:W-:Y:S02]  /*93c0*/  IMAD.MOV.U32 R48, RZ, RZ, R6 ;  /* 0x000000ffff307224 */ /* 0x000fe400078e0006 */
[----:B------:R-:W-:Y:S02]  /*93d0*/  IMAD.MOV.U32 R49, RZ, RZ, R5 ;  /* 0x000000ffff317224 */ /* 0x000fe400078e0005 */
[----:B------:R-:W-:Y:S02]  /*93e0*/  IMAD.MOV.U32 R15, RZ, RZ, R7 ;  /* 0x000000ffff0f7224 */ /* 0x000fe400078e0007 */
[----:B------:R-:W-:-:S04]  /*93f0*/  IMAD.MOV.U32 R11, RZ, RZ, R9 ;  /* 0x000000ffff0b7224 */ /* 0x000fc800078e0009 */
[----:B------:R-:W-:Y:S05]  /*9400*/  @!P0 BRA `(.L_x_186) ;  /* 0x0000000000208947 */ /* 0x000fea0003800000 */
[----:B------:R-:W-:-:S10]  /*9410*/  DFMA.RM R10, R12, R14, R10 ;  /* 0x0000000e0c0a722b */ /* 0x000fd4000000400a */
[----:B------:R-:W-:-:S04]  /*9420*/  IADD3 R6, P0, PT, R10, 0x1, RZ ;  /* 0x000000010a067810 */ /* 0x000fc80007f1e0ff */
[----:B------:R-:W-:-:S06]  /*9430*/  IADD3.X R7, PT, PT, RZ, R11, RZ, P0, !PT ;  /* 0x0000000bff077210 */ /* 0x000fcc00007fe4ff */
[----:B------:R-:W-:-:S08]  /*9440*/  DFMA.RP R48, -R10, R6, R48 ;  /* 0x000000060a30722b */ /* 0x000fd00000008130 */
[----:B------:R-:W-:-:S06]  /*9450*/  DSETP.GT.AND P0, PT, R48, RZ, PT ;  /* 0x000000ff3000722a */ /* 0x000fcc0003f04000 */
[----:B------:R-:W-:Y:S02]  /*9460*/  FSEL R6, R6, R10, P0 ;  /* 0x0000000a06067208 */ /* 0x000fe40000000000 */
[----:B------:R-:W-:Y:S01]  /*9470*/  FSEL R7, R7, R11, P0 ;  /* 0x0000000b07077208 */ /* 0x000fe20000000000 */
[----:B------:R-:W-:Y:S06]  /*9480*/  BRA `(.L_x_187) ;  /* 0x0000000000647947 */ /* 0x000fec0003800000 */
.L_x_186:
[----:B------:R-:W-:-:S14]  /*9490*/  DSETP.NE.AND P0, PT, R48, RZ, PT ;  /* 0x000000ff3000722a */ /* 0x000fdc0003f05000 */
[----:B------:R-:W-:Y:S05]  /*94a0*/  @!P0 BRA `(.L_x_188) ;  /* 0x0000000000588947 */ /* 0x000fea0003800000 */
[----:B------:R-:W-:-:S13]  /*94b0*/  ISETP.GE.AND P0, PT, R49, RZ, PT ;  /* 0x000000ff3100720c */ /* 0x000fda0003f06270 */
[----:B------:R-:W-:Y:S02]  /*94c0*/  @!P0 IMAD.MOV.U32 R6, RZ, RZ, 0x0 ;  /* 0x00000000ff068424 */ /* 0x000fe400078e00ff */
[----:B------:R-:W-:Y:S01]  /*94d0*/  @!P0 IMAD.MOV.U32 R7, RZ, RZ, -0x80000 ;  /* 0xfff80000ff078424 */ /* 0x000fe200078e00ff */
[----:B------:R-:W-:Y:S06]  /*94e0*/  @!P0 BRA `(.L_x_187) ;  /* 0x00000000004c8947 */ /* 0x000fec0003800000 */
[----:B------:R-:W-:-:S13]  /*94f0*/  ISETP.GT.AND P0, PT, R49, 0x7fefffff, PT ;  /* 0x7fefffff3100780c */ /* 0x000fda0003f04270 */
[----:B------:R-:W-:Y:S05]  /*9500*/  @P0 BRA `(.L_x_188) ;  /* 0x0000000000400947 */ /* 0x000fea0003800000 */
[----:B------:R-:W-:Y:S01]  /*9510*/  DMUL R48, R48, 8.11296384146066816958e+31 ;  /* 0x4690000030307828 */ /* 0x000fe20000000000 */
[----:B------:R-:W-:Y:S01]  /*9520*/  MOV R10, RZ ;  /* 0x000000ff000a7202 */ /* 0x000fe20000000f00 */
[----:B------:R-:W-:Y:S02]  /*9530*/  IMAD.MOV.U32 R6, RZ, RZ, 0x0 ;  /* 0x00000000ff067424 */ /* 0x000fe400078e00ff */
[----:B------:R-:W-:Y:S02]  /*9540*/  IMAD.MOV.U32 R7, RZ, RZ, 0x3fd80000 ;  /* 0x3fd80000ff077424 */ /* 0x000fe400078e00ff */
[----:B------:R-:W0:Y:S02]  /*9550*/  MUFU.RSQ64H R11, R49 ;  /* 0x00000031000b7308 */ /* 0x000e240000001c00 */
[----:B0-----:R-:W-:-:S08]  /*9560*/  DMUL R8, R10, R10 ;  /* 0x0000000a0a087228 */ /* 0x001fd00000000000 */
[----:B------:R-:W-:-:S08]  /*9570*/  DFMA R8, R48, -R8, 1 ;  /* 0x3ff000003008742b */ /* 0x000fd00000000808 */
[----:B------:R-:W-:Y:S02]  /*9580*/  DFMA R6, R8, R6, 0.5 ;  /* 0x3fe000000806742b */ /* 0x000fe40000000006 */
[----:B------:R-:W-:-:S08]  /*9590*/  DMUL R8, R10, R8 ;  /* 0x000000080a087228 */ /* 0x000fd00000000000 */
[----:B------:R-:W-:-:S08]  /*95a0*/  DFMA R8, R6, R8, R10 ;  /* 0x000000080608722b */ /* 0x000fd0000000000a */
[----:B------:R-:W-:Y:S02]  /*95b0*/  DMUL R6, R48, R8 ;  /* 0x0000000830067228 */ /* 0x000fe40000000000 */
[----:B------:R-:W-:-:S06]  /*95c0*/  IADD3 R9, PT, PT, R9, -0x100000, RZ ;  /* 0xfff0000009097810 */ /* 0x000fcc0007ffe0ff */
[----:B------:R-:W-:-:S08]  /*95d0*/  DFMA R10, R6, -R6, R48 ;  /* 0x80000006060a722b */ /* 0x000fd00000000030 */
[----:B------:R-:W-:-:S10]  /*95e0*/  DFMA R6, R8, R10, R6 ;  /* 0x0000000a0806722b */ /* 0x000fd40000000006 */
[----:B------:R-:W-:Y:S01]  /*95f0*/  VIADD R7, R7, 0xfcb00000 ;  /* 0xfcb0000007077836 */ /* 0x000fe20000000000 */
[----:B------:R-:W-:Y:S06]  /*9600*/  BRA `(.L_x_187) ;  /* 0x0000000000047947 */ /* 0x000fec0003800000 */
.L_x_188:
[----:B------:R-:W-:-:S11]  /*9610*/  DADD R6, R48, R48 ;  /* 0x0000000030067229 */ /* 0x000fd60000000030 */
.L_x_187:
[----:B------:R-:W-:Y:S05]  /*9620*/  BSYNC.RECONVERGENT B1 ;  /* 0x0000000000017941 */ /* 0x000fea0003800200 */
.L_x_185:
[----:B------:R-:W-:-:S04]  /*9630*/  MOV R17, 0x0 ;  /* 0x0000000000117802 */ /* 0x000fc80000000f00 */
[----:B------:R-:W-:Y:S05]  /*9640*/  RET.REL.NODEC R16 `(_Z21compute_forces_kerneliPdS_S_S_S_S_S_) ;  /* 0xffffff68106c7950 */ /* 0x000fea0003c3ffff */
.L_x_189:
        /* <DEDUP_REMOVED lines=11> */
.L_x_192:


//--------------------- .nv.shared.reserved.0     --------------------------
	.section	.nv.shared.reserved.0,"aw",@nobits
	.weak		__nv_reservedSMEM_offset_0_alias
	.size		__nv_reservedSMEM_offset_0_alias, 0, 64
	.other		__nv_reservedSMEM_offset_0_alias,@"STO_CUDA_RESERVED_SHARED STV_DEFAULT"
__nv_reservedSMEM_offset_0_alias:
	.zero		0
	.zero		64


//--------------------- .nv.constant0._Z21update_physics_kernelidPdS_S_S_S_S_S_S_S_S_ --------------------------
	.section	.nv.constant0._Z21update_physics_kernelidPdS_S_S_S_S_S_S_S_S_,"a",@progbits
	.sectionflags	@""
	.align	4
.nv.constant0._Z21update_physics_kernelidPdS_S_S_S_S_S_S_S_S_:
	.zero		992


//--------------------- .nv.constant0._Z21compute_forces_kerneliPdS_S_S_S_S_S_ --------------------------
	.section	.nv.constant0._Z21compute_forces_kerneliPdS_S_S_S_S_S_,"a",@progbits
	.sectionflags	@""
	.align	4
.nv.constant0._Z21compute_forces_kerneliPdS_S_S_S_S_S_:
	.zero		960


//--------------------- SYMBOLS --------------------------

	.type		.nv.reservedSmem.offset0,@object
	.size		.nv.reservedSmem.offset0,0x4
